//
// Generated by NVIDIA NVVM Compiler
//
// Compiler Build ID: CL-36424714
// Cuda compilation tools, release 13.0, V13.0.88
// Based on NVVM 20.0.0
//

.version 9.0
.target sm_100
.address_size 64

	// .globl	_Z14gaussSeidel_RBPA2048_dS0_S0_S0_dddd
.extern .func  (.param .b32 func_retval0) vprintf
(
	.param .b64 vprintf_param_0,
	.param .b64 vprintf_param_1
)
;
.extern .func  (.param .b64 func_retval0) malloc
(
	.param .b64 malloc_param_0
)
;
.const .align 8 .b8 d_bc[32];
.global .align 1 .b8 $str[15] = {84, 104, 105, 115, 32, 72, 97, 112, 112, 101, 110, 101, 100, 33};
.global .align 1 .b8 $str$1[45] = {84, 104, 101, 32, 100, 105, 102, 102, 101, 114, 101, 110, 99, 101, 32, 98, 101, 116, 119, 101, 101, 110, 32, 116, 104, 101, 32, 109, 97, 116, 114, 105, 99, 101, 115, 32, 105, 115, 32, 37, 46, 52, 102, 10};
.global .align 1 .b8 $str$2[26] = {84, 104, 97, 116, 32, 116, 111, 111, 107, 32, 37, 46, 105, 32, 105, 116, 101, 114, 97, 116, 105, 111, 110, 115, 10};

.visible .entry _Z14gaussSeidel_RBPA2048_dS0_S0_S0_dddd(
	.param .u64 .ptr .align 1 _Z14gaussSeidel_RBPA2048_dS0_S0_S0_dddd_param_0,
	.param .u64 .ptr .align 1 _Z14gaussSeidel_RBPA2048_dS0_S0_S0_dddd_param_1,
	.param .u64 .ptr .align 1 _Z14gaussSeidel_RBPA2048_dS0_S0_S0_dddd_param_2,
	.param .u64 .ptr .align 1 _Z14gaussSeidel_RBPA2048_dS0_S0_S0_dddd_param_3,
	.param .f64 _Z14gaussSeidel_RBPA2048_dS0_S0_S0_dddd_param_4,
	.param .f64 _Z14gaussSeidel_RBPA2048_dS0_S0_S0_dddd_param_5,
	.param .f64 _Z14gaussSeidel_RBPA2048_dS0_S0_S0_dddd_param_6,
	.param .f64 _Z14gaussSeidel_RBPA2048_dS0_S0_S0_dddd_param_7
)
{
	.local .align 8 .b8 	__local_depot0[8];
	.reg .b64 	%SP;
	.reg .b64 	%SPL;
	.reg .pred 	%p<111>;
	.reg .b32 	%r<86>;
	.reg .b32 	%f<81>;
	.reg .b64 	%rd<87>;
	.reg .b64 	%fd<420>;

	mov.u64 	%SPL, __local_depot0;
	cvta.local.u64 	%SP, %SPL;
	ld.param.u64 	%rd18, [_Z14gaussSeidel_RBPA2048_dS0_S0_S0_dddd_param_0];
	ld.param.u64 	%rd19, [_Z14gaussSeidel_RBPA2048_dS0_S0_S0_dddd_param_1];
	ld.param.u64 	%rd20, [_Z14gaussSeidel_RBPA2048_dS0_S0_S0_dddd_param_2];
	ld.param.u64 	%rd21, [_Z14gaussSeidel_RBPA2048_dS0_S0_S0_dddd_param_3];
	ld.param.f64 	%fd63, [_Z14gaussSeidel_RBPA2048_dS0_S0_S0_dddd_param_4];
	cvta.to.global.u64 	%rd1, %rd21;
	cvta.to.global.u64 	%rd2, %rd19;
	cvta.to.global.u64 	%rd3, %rd20;
	cvta.to.global.u64 	%rd4, %rd18;
	mov.u32 	%r20, %ctaid.x;
	mov.u32 	%r21, %ntid.x;
	mov.u32 	%r22, %tid.x;
	mad.lo.s32 	%r1, %r20, %r21, %r22;
	mov.u32 	%r23, %ctaid.y;
	mov.u32 	%r24, %ntid.y;
	mov.u32 	%r25, %tid.y;
	mad.lo.s32 	%r26, %r23, %r24, %r25;
	setp.gt.s32 	%p5, %r1, 1023;
	setp.gt.u32 	%p6, %r26, 2047;
	or.pred  	%p7, %p5, %p6;
	@%p7 bra 	$L__BB0_2;
	mul.wide.s32 	%rd22, %r1, 16384;
	add.s64 	%rd23, %rd4, %rd22;
	mul.wide.u32 	%rd24, %r26, 8;
	add.s64 	%rd25, %rd23, %rd24;
	st.global.f64 	[%rd25], %fd63;
	add.s64 	%rd26, %rd3, %rd22;
	add.s64 	%rd27, %rd26, %rd24;
	st.global.f64 	[%rd27], %fd63;
	add.s64 	%rd28, %rd2, %rd22;
	add.s64 	%rd29, %rd28, %rd24;
	st.global.f64 	[%rd29], %fd63;
	add.s64 	%rd30, %rd1, %rd22;
	add.s64 	%rd31, %rd30, %rd24;
	st.global.f64 	[%rd31], %fd63;
$L__BB0_2:
	ld.param.f64 	%fd371, [_Z14gaussSeidel_RBPA2048_dS0_S0_S0_dddd_param_5];
	ld.param.u64 	%rd86, [_Z14gaussSeidel_RBPA2048_dS0_S0_S0_dddd_param_3];
	ld.param.u64 	%rd85, [_Z14gaussSeidel_RBPA2048_dS0_S0_S0_dddd_param_2];
	ld.param.u64 	%rd82, [_Z14gaussSeidel_RBPA2048_dS0_S0_S0_dddd_param_0];
	add.s32 	%r31, %r26, 1;
	cvt.rn.f32.u32 	%f1, %r31;
	mul.f32 	%f2, %f1, 0f3F000000;
	cvt.rzi.f32.f32 	%f3, %f2;
	add.f32 	%f4, %f3, %f3;
	sub.f32 	%f5, %f1, %f4;
	abs.f32 	%f6, %f5;
	setp.neu.f32 	%p8, %f6, 0f3F800000;
	mov.f32 	%f7, 0f00000000;
	mov.f32 	%f8, 0f3F000000;
	mul.rn.f32 	%f9, %f8, %f7;
	mov.f32 	%f10, 0f3DF6384F;
	mul.rn.f32 	%f11, %f10, %f7;
	fma.rn.f32 	%f12, %f9, 0f3FB8AA3B, 0f00000000;
	add.f32 	%f13, %f12, 0f00000000;
	mul.f32 	%f14, %f11, 0f40400000;
	fma.rn.f32 	%f15, %f14, %f9, %f13;
	fma.rn.f32 	%f16, %f11, 0f00000000, %f15;
	add.rn.f32 	%f17, %f7, %f16;
	mov.f32 	%f18, 0f80000000;
	add.rn.f32 	%f19, %f17, %f18;
	neg.f32 	%f20, %f19;
	add.rn.f32 	%f21, %f16, %f20;
	mul.rn.f32 	%f22, %f17, %f1;
	neg.f32 	%f23, %f22;
	fma.rn.f32 	%f24, %f17, %f1, %f23;
	fma.rn.f32 	%f25, %f21, %f1, %f24;
	cvt.rni.f32.f32 	%f26, %f22;
	sub.f32 	%f27, %f22, %f26;
	add.f32 	%f28, %f27, %f25;
	fma.rn.f32 	%f29, %f28, 0f391FCB8E, 0f3AAF85ED;
	fma.rn.f32 	%f30, %f29, %f28, 0f3C1D9856;
	fma.rn.f32 	%f31, %f30, %f28, 0f3D6357BB;
	fma.rn.f32 	%f32, %f31, %f28, 0f3E75FDEC;
	fma.rn.f32 	%f33, %f32, %f28, 0f3F317218;
	fma.rn.f32 	%f34, %f33, %f28, 0f3F800000;
	cvt.rzi.s32.f32 	%r32, %f26;
	setp.gt.f32 	%p9, %f26, 0f00000000;
	selp.b32 	%r33, 0, -2097152000, %p9;
	add.s32 	%r34, %r33, 2130706432;
	mov.b32 	%f35, %r34;
	mul.f32 	%f36, %f34, %f35;
	shl.b32 	%r35, %r32, 23;
	sub.s32 	%r36, %r35, %r33;
	mov.b32 	%f37, %r36;
	mul.f32 	%f38, %f36, %f37;
	abs.f32 	%f39, %f22;
	setp.gt.f32 	%p10, %f39, 0f43180000;
	setp.lt.f32 	%p11, %f22, 0f00000000;
	selp.f32 	%f40, 0f00000000, 0f7F800000, %p11;
	selp.f32 	%f41, %f40, %f38, %p10;
	abs.f32 	%f42, %f1;
	setp.nan.f32 	%p12, %f42, %f42;
	setp.eq.f32 	%p13, %f42, 0f7F800000;
	neg.f32 	%f43, %f41;
	selp.f32 	%f44, %f41, %f43, %p8;
	mov.f32 	%f45, 0fBF800000;
	add.rn.f32 	%f46, %f45, %f1;
	setp.eq.s32 	%p14, %r1, 1023;
	ld.const.f64 	%fd1, [d_bc];
	mul.f64 	%fd2, %fd371, 0d4008000000000000;
	cvta.to.global.u64 	%rd5, %rd86;
	mul.wide.s32 	%rd32, %r1, 16384;
	add.s64 	%rd6, %rd5, %rd32;
	cvta.to.global.u64 	%rd7, %rd85;
	add.s64 	%rd8, %rd7, %rd32;
	add.f64 	%fd3, %fd371, %fd371;
	mul.f64 	%fd4, %fd371, 0dC000000000000000;
	sub.f64 	%fd5, %fd2, %fd4;
	cvt.rzi.s32.f64 	%r5, %fd1;
	ld.const.f64 	%fd6, [d_bc+8];
	cvt.rzi.s32.f64 	%r6, %fd6;
	cvt.rn.f64.u32 	%fd65, %r6;
	mul.f64 	%fd7, %fd3, %fd65;
	cvt.rn.f64.u32 	%fd66, %r5;
	mul.f64 	%fd8, %fd3, %fd66;
	mul.f64 	%fd9, %fd371, 0dC010000000000000;
	setp.eq.s32 	%p15, %r1, 0;
	ld.const.f64 	%fd10, [d_bc+16];
	cvt.rzi.s32.f64 	%r7, %fd10;
	ld.const.f64 	%fd11, [d_bc+24];
	cvt.rzi.s32.f64 	%r8, %fd11;
	cvt.rn.f64.u32 	%fd67, %r7;
	mul.f64 	%fd12, %fd3, %fd67;
	mul.f64 	%fd13, %fd371, 0d4010000000000000;
	mul.wide.u32 	%rd33, %r26, 8;
	add.s64 	%rd9, %rd6, %rd33;
	add.s64 	%rd10, %rd5, %rd33;
	shl.b32 	%r40, %r26, 3;
	cvt.u64.u32 	%rd34, %r40;
	add.s64 	%rd11, %rd8, %rd34;
	add.s64 	%rd12, %rd7, %rd33;
	add.s32 	%r41, %r26, 2;
	cvt.rn.f32.u32 	%f47, %r41;
	mul.f32 	%f48, %f47, 0f3F000000;
	cvt.rzi.f32.f32 	%f49, %f48;
	add.f32 	%f50, %f49, %f49;
	sub.f32 	%f51, %f47, %f50;
	abs.f32 	%f52, %f51;
	setp.neu.f32 	%p16, %f52, 0f3F800000;
	mul.rn.f32 	%f53, %f17, %f47;
	neg.f32 	%f54, %f53;
	fma.rn.f32 	%f55, %f17, %f47, %f54;
	fma.rn.f32 	%f56, %f21, %f47, %f55;
	cvt.rni.f32.f32 	%f57, %f53;
	sub.f32 	%f58, %f53, %f57;
	add.f32 	%f59, %f58, %f56;
	fma.rn.f32 	%f60, %f59, 0f391FCB8E, 0f3AAF85ED;
	fma.rn.f32 	%f61, %f60, %f59, 0f3C1D9856;
	fma.rn.f32 	%f62, %f61, %f59, 0f3D6357BB;
	fma.rn.f32 	%f63, %f62, %f59, 0f3E75FDEC;
	fma.rn.f32 	%f64, %f63, %f59, 0f3F317218;
	fma.rn.f32 	%f65, %f64, %f59, 0f3F800000;
	cvt.rzi.s32.f32 	%r42, %f57;
	setp.gt.f32 	%p17, %f57, 0f00000000;
	selp.b32 	%r43, 0, -2097152000, %p17;
	add.s32 	%r44, %r43, 2130706432;
	mov.b32 	%f66, %r44;
	mul.f32 	%f67, %f65, %f66;
	shl.b32 	%r45, %r42, 23;
	sub.s32 	%r46, %r45, %r43;
	mov.b32 	%f68, %r46;
	mul.f32 	%f69, %f67, %f68;
	abs.f32 	%f70, %f53;
	setp.gt.f32 	%p18, %f70, 0f43180000;
	setp.lt.f32 	%p19, %f53, 0f00000000;
	selp.f32 	%f71, 0f00000000, 0f7F800000, %p19;
	selp.f32 	%f72, %f71, %f69, %p18;
	abs.f32 	%f73, %f47;
	setp.nan.f32 	%p20, %f73, %f73;
	setp.eq.f32 	%p21, %f73, 0f7F800000;
	neg.f32 	%f74, %f72;
	selp.f32 	%f75, %f72, %f74, %p16;
	add.rn.f32 	%f76, %f45, %f47;
	cvta.to.global.u64 	%rd35, %rd82;
	mul.wide.u32 	%rd36, %r1, 16384;
	add.s64 	%rd37, %rd35, %rd36;
	add.s64 	%rd13, %rd37, %rd33;
	add.s64 	%rd14, %rd12, %rd36;
	add.s64 	%rd15, %rd10, %rd36;
	selp.f32 	%f77, 0f3F800000, %f44, %p13;
	selp.f32 	%f78, %f46, %f77, %p12;
	cvt.rzi.s32.f32 	%r47, %f78;
	setp.eq.s32 	%p22, %r47, -1;
	and.pred  	%p1, %p15, %p22;
	setp.eq.s32 	%p23, %r47, 1;
	and.pred  	%p2, %p14, %p23;
	selp.f32 	%f79, 0f3F800000, %f75, %p21;
	selp.f32 	%f80, %f76, %f79, %p20;
	cvt.rzi.s32.f32 	%r48, %f80;
	setp.eq.s32 	%p24, %r48, -1;
	and.pred  	%p3, %p15, %p24;
	setp.eq.s32 	%p25, %r48, 1;
	and.pred  	%p4, %p14, %p25;
	mov.b32 	%r82, 0;
	not.pred 	%p54, %p3;
	not.pred 	%p55, %p4;
	not.pred 	%p38, %p1;
	not.pred 	%p39, %p2;
$L__BB0_3:
	{ // callseq 0, 0
	.param .b64 param0;
	st.param.b64 	[param0], 16;
	.param .b64 retval0;
	call.uni (retval0), 
	malloc, 
	(
	param0
	);
	ld.param.b64 	%rd38, [retval0];
	} // callseq 0
	setp.eq.s32 	%p26, %r26, 2047;
	@%p26 bra 	$L__BB0_17;
	setp.ne.s32 	%p27, %r26, 0;
	@%p27 bra 	$L__BB0_29;
	setp.ne.s32 	%p33, %r1, 0;
	@%p33 bra 	$L__BB0_14;
	setp.lt.s32 	%p35, %r7, 1;
	mov.u64 	%rd48, $str;
	cvta.global.u64 	%rd49, %rd48;
	{ // callseq 1, 0
	.param .b64 param0;
	st.param.b64 	[param0], %rd49;
	.param .b64 param1;
	st.param.b64 	[param1], 0;
	.param .b32 retval0;
	call.uni (retval0), 
	vprintf, 
	(
	param0, 
	param1
	);
	ld.param.b32 	%r52, [retval0];
	} // callseq 1
	@%p35 bra 	$L__BB0_10;
	setp.lt.s32 	%p37, %r8, 1;
	@%p37 bra 	$L__BB0_9;
	add.s32 	%r54, %r8, %r7;
	cvt.rn.f64.u32 	%fd108, %r54;
	mul.f64 	%fd394, %fd3, %fd108;
	st.f64 	[%rd38], %fd394;
	st.f64 	[%rd38+8], %fd9;
	mov.f64 	%fd395, %fd9;
	bra.uni 	$L__BB0_13;
$L__BB0_9:
	st.f64 	[%rd38], %fd12;
	st.f64 	[%rd38+8], %fd4;
	mov.f64 	%fd394, %fd12;
	mov.f64 	%fd395, %fd4;
	bra.uni 	$L__BB0_13;
$L__BB0_10:
	setp.lt.s32 	%p36, %r8, 1;
	@%p36 bra 	$L__BB0_12;
	cvt.rn.f64.u32 	%fd107, %r8;
	mul.f64 	%fd394, %fd3, %fd107;
	st.f64 	[%rd38], %fd394;
	st.f64 	[%rd38+8], %fd4;
	mov.f64 	%fd395, %fd4;
	bra.uni 	$L__BB0_13;
$L__BB0_12:
	mov.b64 	%rd50, 0;
	st.u64 	[%rd38], %rd50;
	st.u64 	[%rd38+8], %rd50;
	mov.f64 	%fd394, 0d0000000000000000;
	mov.f64 	%fd395, %fd394;
$L__BB0_13:
	ld.param.f64 	%fd377, [_Z14gaussSeidel_RBPA2048_dS0_S0_S0_dddd_param_5];
	sub.f64 	%fd109, %fd3, %fd395;
	ld.global.f64 	%fd110, [%rd5];
	ld.global.f64 	%fd111, [%rd5+8];
	add.f64 	%fd112, %fd110, %fd111;
	fma.rn.f64 	%fd113, %fd377, %fd112, %fd394;
	div.rn.f64 	%fd114, %fd113, %fd109;
	st.global.f64 	[%rd7], %fd114;
	bra.uni 	$L__BB0_38;
$L__BB0_14:
	setp.leu.f64 	%p34, %fd10, 0d0000000000000000;
	@%p34 bra 	$L__BB0_16;
	ld.param.f64 	%fd376, [_Z14gaussSeidel_RBPA2048_dS0_S0_S0_dddd_param_5];
	mul.f64 	%fd98, %fd3, %fd10;
	st.f64 	[%rd38], %fd98;
	st.f64 	[%rd38+8], %fd4;
	ld.global.f64 	%fd99, [%rd6];
	ld.global.f64 	%fd100, [%rd6+8];
	add.f64 	%fd101, %fd99, %fd100;
	mul.wide.s32 	%rd46, %r47, 16384;
	add.s64 	%rd47, %rd6, %rd46;
	ld.global.f64 	%fd102, [%rd47];
	add.f64 	%fd103, %fd101, %fd102;
	fma.rn.f64 	%fd104, %fd376, %fd103, %fd98;
	div.rn.f64 	%fd105, %fd104, %fd5;
	st.global.f64 	[%rd8], %fd105;
	bra.uni 	$L__BB0_38;
$L__BB0_16:
	ld.param.f64 	%fd375, [_Z14gaussSeidel_RBPA2048_dS0_S0_S0_dddd_param_5];
	ld.global.f64 	%fd91, [%rd6];
	ld.global.f64 	%fd92, [%rd6+8];
	add.f64 	%fd93, %fd91, %fd92;
	mul.wide.s32 	%rd44, %r47, 16384;
	add.s64 	%rd45, %rd6, %rd44;
	ld.global.f64 	%fd94, [%rd45];
	add.f64 	%fd95, %fd93, %fd94;
	mul.f64 	%fd96, %fd375, %fd95;
	div.rn.f64 	%fd97, %fd96, %fd2;
	st.global.f64 	[%rd8], %fd97;
	bra.uni 	$L__BB0_38;
$L__BB0_17:
	setp.ne.s32 	%p28, %r1, 1023;
	@%p28 bra 	$L__BB0_26;
	setp.lt.s32 	%p30, %r5, 1;
	@%p30 bra 	$L__BB0_22;
	setp.lt.s32 	%p32, %r6, 1;
	@%p32 bra 	$L__BB0_21;
	add.s32 	%r51, %r6, %r5;
	cvt.rn.f64.u32 	%fd84, %r51;
	mul.f64 	%fd396, %fd3, %fd84;
	st.f64 	[%rd38], %fd396;
	st.f64 	[%rd38+8], %fd9;
	mov.f64 	%fd397, %fd9;
	bra.uni 	$L__BB0_25;
$L__BB0_21:
	st.f64 	[%rd38], %fd8;
	st.f64 	[%rd38+8], %fd4;
	mov.f64 	%fd396, %fd8;
	mov.f64 	%fd397, %fd4;
	bra.uni 	$L__BB0_25;
$L__BB0_22:
	setp.lt.s32 	%p31, %r6, 1;
	@%p31 bra 	$L__BB0_24;
	st.f64 	[%rd38], %fd7;
	st.f64 	[%rd38+8], %fd4;
	mov.f64 	%fd396, %fd7;
	mov.f64 	%fd397, %fd4;
	bra.uni 	$L__BB0_25;
$L__BB0_24:
	mov.b64 	%rd43, 0;
	st.u64 	[%rd38], %rd43;
	st.u64 	[%rd38+8], %rd43;
	mov.f64 	%fd396, 0d0000000000000000;
	mov.f64 	%fd397, %fd396;
$L__BB0_25:
	ld.param.f64 	%fd374, [_Z14gaussSeidel_RBPA2048_dS0_S0_S0_dddd_param_5];
	sub.f64 	%fd85, %fd3, %fd397;
	ld.global.f64 	%fd86, [%rd5+16777208];
	ld.global.f64 	%fd87, [%rd5+16777200];
	add.f64 	%fd88, %fd86, %fd87;
	fma.rn.f64 	%fd89, %fd374, %fd88, %fd396;
	div.rn.f64 	%fd90, %fd89, %fd85;
	st.global.f64 	[%rd7+16777208], %fd90;
	bra.uni 	$L__BB0_38;
$L__BB0_26:
	setp.leu.f64 	%p29, %fd1, 0d0000000000000000;
	@%p29 bra 	$L__BB0_28;
	ld.param.f64 	%fd373, [_Z14gaussSeidel_RBPA2048_dS0_S0_S0_dddd_param_5];
	mul.f64 	%fd75, %fd3, %fd1;
	st.f64 	[%rd38], %fd75;
	st.f64 	[%rd38+8], %fd4;
	ld.global.f64 	%fd76, [%rd6+16376];
	ld.global.f64 	%fd77, [%rd6+16368];
	add.f64 	%fd78, %fd76, %fd77;
	sub.s32 	%r50, %r1, %r47;
	mul.wide.s32 	%rd41, %r50, 16384;
	add.s64 	%rd42, %rd5, %rd41;
	ld.global.f64 	%fd79, [%rd42+16376];
	add.f64 	%fd80, %fd78, %fd79;
	fma.rn.f64 	%fd81, %fd373, %fd80, %fd75;
	div.rn.f64 	%fd82, %fd81, %fd5;
	st.global.f64 	[%rd8+16376], %fd82;
	bra.uni 	$L__BB0_38;
$L__BB0_28:
	ld.param.f64 	%fd372, [_Z14gaussSeidel_RBPA2048_dS0_S0_S0_dddd_param_5];
	ld.global.f64 	%fd68, [%rd6+16376];
	ld.global.f64 	%fd69, [%rd6+16368];
	add.f64 	%fd70, %fd68, %fd69;
	sub.s32 	%r49, %r1, %r47;
	mul.wide.s32 	%rd39, %r49, 16384;
	add.s64 	%rd40, %rd5, %rd39;
	ld.global.f64 	%fd71, [%rd40+16376];
	add.f64 	%fd72, %fd70, %fd71;
	mul.f64 	%fd73, %fd372, %fd72;
	div.rn.f64 	%fd74, %fd73, %fd2;
	st.global.f64 	[%rd8+16376], %fd74;
	bra.uni 	$L__BB0_38;
$L__BB0_29:
	@%p38 bra 	$L__BB0_33;
	setp.leu.f64 	%p41, %fd11, 0d0000000000000000;
	@%p41 bra 	$L__BB0_32;
	ld.param.f64 	%fd382, [_Z14gaussSeidel_RBPA2048_dS0_S0_S0_dddd_param_5];
	mul.f64 	%fd146, %fd3, %fd11;
	st.f64 	[%rd38], %fd146;
	st.f64 	[%rd38+8], %fd4;
	ld.global.f64 	%fd147, [%rd10];
	ld.global.f64 	%fd148, [%rd10+8];
	add.f64 	%fd149, %fd147, %fd148;
	ld.global.f64 	%fd150, [%rd10+-8];
	add.f64 	%fd151, %fd149, %fd150;
	fma.rn.f64 	%fd152, %fd382, %fd151, %fd146;
	div.rn.f64 	%fd153, %fd152, %fd5;
	st.global.f64 	[%rd12], %fd153;
	bra.uni 	$L__BB0_38;
$L__BB0_32:
	ld.param.f64 	%fd381, [_Z14gaussSeidel_RBPA2048_dS0_S0_S0_dddd_param_5];
	ld.global.f64 	%fd139, [%rd10];
	ld.global.f64 	%fd140, [%rd10+8];
	add.f64 	%fd141, %fd139, %fd140;
	ld.global.f64 	%fd142, [%rd10+-8];
	add.f64 	%fd143, %fd141, %fd142;
	mul.f64 	%fd144, %fd381, %fd143;
	div.rn.f64 	%fd145, %fd144, %fd2;
	st.global.f64 	[%rd12], %fd145;
	bra.uni 	$L__BB0_38;
$L__BB0_33:
	@%p39 bra 	$L__BB0_37;
	setp.leu.f64 	%p40, %fd6, 0d0000000000000000;
	@%p40 bra 	$L__BB0_36;
	ld.param.f64 	%fd380, [_Z14gaussSeidel_RBPA2048_dS0_S0_S0_dddd_param_5];
	mul.f64 	%fd131, %fd3, %fd6;
	st.f64 	[%rd38], %fd131;
	st.f64 	[%rd38+8], %fd4;
	ld.global.f64 	%fd132, [%rd10+16760832];
	ld.global.f64 	%fd133, [%rd10+16760840];
	add.f64 	%fd134, %fd132, %fd133;
	ld.global.f64 	%fd135, [%rd10+16760824];
	add.f64 	%fd136, %fd134, %fd135;
	fma.rn.f64 	%fd137, %fd380, %fd136, %fd131;
	div.rn.f64 	%fd138, %fd137, %fd5;
	st.global.f64 	[%rd12+16760832], %fd138;
	bra.uni 	$L__BB0_38;
$L__BB0_36:
	ld.param.f64 	%fd379, [_Z14gaussSeidel_RBPA2048_dS0_S0_S0_dddd_param_5];
	ld.global.f64 	%fd124, [%rd10+16760832];
	ld.global.f64 	%fd125, [%rd10+16760840];
	add.f64 	%fd126, %fd124, %fd125;
	ld.global.f64 	%fd127, [%rd10+16760824];
	add.f64 	%fd128, %fd126, %fd127;
	mul.f64 	%fd129, %fd379, %fd128;
	div.rn.f64 	%fd130, %fd129, %fd2;
	st.global.f64 	[%rd12+16760832], %fd130;
	bra.uni 	$L__BB0_38;
$L__BB0_37:
	ld.param.f64 	%fd378, [_Z14gaussSeidel_RBPA2048_dS0_S0_S0_dddd_param_5];
	ld.global.f64 	%fd115, [%rd9];
	ld.global.f64 	%fd116, [%rd9+8];
	add.f64 	%fd117, %fd115, %fd116;
	ld.global.f64 	%fd118, [%rd9+-8];
	add.f64 	%fd119, %fd117, %fd118;
	mul.wide.s32 	%rd51, %r47, 16384;
	add.s64 	%rd52, %rd9, %rd51;
	ld.global.f64 	%fd120, [%rd52];
	add.f64 	%fd121, %fd119, %fd120;
	mul.f64 	%fd122, %fd378, %fd121;
	div.rn.f64 	%fd123, %fd122, %fd13;
	st.global.f64 	[%rd11], %fd123;
$L__BB0_38:
	bar.sync 	0;
	{ // callseq 2, 0
	.param .b64 param0;
	st.param.b64 	[param0], 16;
	.param .b64 retval0;
	call.uni (retval0), 
	malloc, 
	(
	param0
	);
	ld.param.b64 	%rd53, [retval0];
	} // callseq 2
	@%p26 bra 	$L__BB0_52;
	setp.ne.s32 	%p43, %r26, 0;
	@%p43 bra 	$L__BB0_64;
	setp.ne.s32 	%p49, %r1, 1023;
	@%p49 bra 	$L__BB0_49;
	setp.lt.s32 	%p51, %r7, 1;
	@%p51 bra 	$L__BB0_45;
	setp.lt.s32 	%p53, %r6, 1;
	@%p53 bra 	$L__BB0_44;
	add.s32 	%r58, %r6, %r7;
	cvt.rn.f64.u32 	%fd194, %r58;
	mul.f64 	%fd398, %fd3, %fd194;
	st.f64 	[%rd53], %fd398;
	st.f64 	[%rd53+8], %fd9;
	mov.f64 	%fd399, %fd9;
	bra.uni 	$L__BB0_48;
$L__BB0_44:
	st.f64 	[%rd53], %fd12;
	st.f64 	[%rd53+8], %fd4;
	mov.f64 	%fd398, %fd12;
	mov.f64 	%fd399, %fd4;
	bra.uni 	$L__BB0_48;
$L__BB0_45:
	setp.lt.s32 	%p52, %r6, 1;
	@%p52 bra 	$L__BB0_47;
	st.f64 	[%rd53], %fd7;
	st.f64 	[%rd53+8], %fd4;
	mov.f64 	%fd398, %fd7;
	mov.f64 	%fd399, %fd4;
	bra.uni 	$L__BB0_48;
$L__BB0_47:
	mov.b64 	%rd63, 0;
	st.u64 	[%rd53], %rd63;
	st.u64 	[%rd53+8], %rd63;
	mov.f64 	%fd398, 0d0000000000000000;
	mov.f64 	%fd399, %fd398;
$L__BB0_48:
	ld.param.f64 	%fd388, [_Z14gaussSeidel_RBPA2048_dS0_S0_S0_dddd_param_5];
	sub.f64 	%fd195, %fd3, %fd399;
	ld.global.f64 	%fd196, [%rd7+16760832];
	ld.global.f64 	%fd197, [%rd7+16760840];
	add.f64 	%fd198, %fd196, %fd197;
	fma.rn.f64 	%fd199, %fd388, %fd198, %fd398;
	div.rn.f64 	%fd200, %fd199, %fd195;
	st.global.f64 	[%rd5+16760832], %fd200;
	bra.uni 	$L__BB0_73;
$L__BB0_49:
	setp.leu.f64 	%p50, %fd10, 0d0000000000000000;
	@%p50 bra 	$L__BB0_51;
	ld.param.f64 	%fd387, [_Z14gaussSeidel_RBPA2048_dS0_S0_S0_dddd_param_5];
	mul.f64 	%fd185, %fd3, %fd10;
	st.f64 	[%rd53], %fd185;
	st.f64 	[%rd53+8], %fd4;
	ld.global.f64 	%fd186, [%rd8];
	ld.global.f64 	%fd187, [%rd8+8];
	add.f64 	%fd188, %fd186, %fd187;
	mul.wide.s32 	%rd61, %r48, 16384;
	add.s64 	%rd62, %rd8, %rd61;
	ld.global.f64 	%fd189, [%rd62];
	add.f64 	%fd190, %fd188, %fd189;
	fma.rn.f64 	%fd191, %fd387, %fd190, %fd185;
	div.rn.f64 	%fd192, %fd191, %fd5;
	st.global.f64 	[%rd6], %fd192;
	bra.uni 	$L__BB0_73;
$L__BB0_51:
	ld.param.f64 	%fd386, [_Z14gaussSeidel_RBPA2048_dS0_S0_S0_dddd_param_5];
	ld.global.f64 	%fd178, [%rd8];
	ld.global.f64 	%fd179, [%rd8+8];
	add.f64 	%fd180, %fd178, %fd179;
	mul.wide.s32 	%rd59, %r48, 16384;
	add.s64 	%rd60, %rd8, %rd59;
	ld.global.f64 	%fd181, [%rd60];
	add.f64 	%fd182, %fd180, %fd181;
	mul.f64 	%fd183, %fd386, %fd182;
	div.rn.f64 	%fd184, %fd183, %fd2;
	st.global.f64 	[%rd6], %fd184;
	bra.uni 	$L__BB0_73;
$L__BB0_52:
	setp.ne.s32 	%p44, %r1, 0;
	@%p44 bra 	$L__BB0_61;
	setp.lt.s32 	%p46, %r5, 1;
	@%p46 bra 	$L__BB0_57;
	setp.lt.s32 	%p48, %r8, 1;
	@%p48 bra 	$L__BB0_56;
	add.s32 	%r57, %r8, %r5;
	cvt.rn.f64.u32 	%fd171, %r57;
	mul.f64 	%fd400, %fd3, %fd171;
	st.f64 	[%rd53], %fd400;
	st.f64 	[%rd53+8], %fd9;
	mov.f64 	%fd401, %fd9;
	bra.uni 	$L__BB0_60;
$L__BB0_56:
	st.f64 	[%rd53], %fd8;
	st.f64 	[%rd53+8], %fd4;
	mov.f64 	%fd400, %fd8;
	mov.f64 	%fd401, %fd4;
	bra.uni 	$L__BB0_60;
$L__BB0_57:
	setp.lt.s32 	%p47, %r8, 1;
	@%p47 bra 	$L__BB0_59;
	cvt.rn.f64.u32 	%fd170, %r8;
	mul.f64 	%fd400, %fd3, %fd170;
	st.f64 	[%rd53], %fd400;
	st.f64 	[%rd53+8], %fd4;
	mov.f64 	%fd401, %fd4;
	bra.uni 	$L__BB0_60;
$L__BB0_59:
	mov.b64 	%rd58, 0;
	st.u64 	[%rd53], %rd58;
	st.u64 	[%rd53+8], %rd58;
	mov.f64 	%fd400, 0d0000000000000000;
	mov.f64 	%fd401, %fd400;
$L__BB0_60:
	ld.param.f64 	%fd385, [_Z14gaussSeidel_RBPA2048_dS0_S0_S0_dddd_param_5];
	sub.f64 	%fd172, %fd3, %fd401;
	ld.global.f64 	%fd173, [%rd7+16376];
	ld.global.f64 	%fd174, [%rd7+16368];
	add.f64 	%fd175, %fd173, %fd174;
	fma.rn.f64 	%fd176, %fd385, %fd175, %fd400;
	div.rn.f64 	%fd177, %fd176, %fd172;
	st.global.f64 	[%rd5+16376], %fd177;
	bra.uni 	$L__BB0_73;
$L__BB0_61:
	setp.leu.f64 	%p45, %fd1, 0d0000000000000000;
	@%p45 bra 	$L__BB0_63;
	ld.param.f64 	%fd384, [_Z14gaussSeidel_RBPA2048_dS0_S0_S0_dddd_param_5];
	mul.f64 	%fd161, %fd3, %fd1;
	st.f64 	[%rd53], %fd161;
	st.f64 	[%rd53+8], %fd4;
	ld.global.f64 	%fd162, [%rd8+16376];
	ld.global.f64 	%fd163, [%rd8+16368];
	add.f64 	%fd164, %fd162, %fd163;
	sub.s32 	%r56, %r1, %r48;
	mul.wide.s32 	%rd56, %r56, 16384;
	add.s64 	%rd57, %rd7, %rd56;
	ld.global.f64 	%fd165, [%rd57+16376];
	add.f64 	%fd166, %fd164, %fd165;
	fma.rn.f64 	%fd167, %fd384, %fd166, %fd161;
	div.rn.f64 	%fd168, %fd167, %fd5;
	st.global.f64 	[%rd6+16376], %fd168;
	bra.uni 	$L__BB0_73;
$L__BB0_63:
	ld.param.f64 	%fd383, [_Z14gaussSeidel_RBPA2048_dS0_S0_S0_dddd_param_5];
	ld.global.f64 	%fd154, [%rd8+16376];
	ld.global.f64 	%fd155, [%rd8+16368];
	add.f64 	%fd156, %fd154, %fd155;
	sub.s32 	%r55, %r1, %r48;
	mul.wide.s32 	%rd54, %r55, 16384;
	add.s64 	%rd55, %rd7, %rd54;
	ld.global.f64 	%fd157, [%rd55+16376];
	add.f64 	%fd158, %fd156, %fd157;
	mul.f64 	%fd159, %fd383, %fd158;
	div.rn.f64 	%fd160, %fd159, %fd2;
	st.global.f64 	[%rd6+16376], %fd160;
	bra.uni 	$L__BB0_73;
$L__BB0_64:
	@%p54 bra 	$L__BB0_68;
	setp.leu.f64 	%p57, %fd11, 0d0000000000000000;
	@%p57 bra 	$L__BB0_67;
	ld.param.f64 	%fd393, [_Z14gaussSeidel_RBPA2048_dS0_S0_S0_dddd_param_5];
	mul.f64 	%fd232, %fd3, %fd11;
	st.f64 	[%rd53], %fd232;
	st.f64 	[%rd53+8], %fd4;
	ld.global.f64 	%fd233, [%rd12];
	ld.global.f64 	%fd234, [%rd12+8];
	add.f64 	%fd235, %fd233, %fd234;
	ld.global.f64 	%fd236, [%rd12+-8];
	add.f64 	%fd237, %fd235, %fd236;
	fma.rn.f64 	%fd238, %fd393, %fd237, %fd232;
	div.rn.f64 	%fd239, %fd238, %fd5;
	st.global.f64 	[%rd10], %fd239;
	bra.uni 	$L__BB0_73;
$L__BB0_67:
	ld.param.f64 	%fd392, [_Z14gaussSeidel_RBPA2048_dS0_S0_S0_dddd_param_5];
	ld.global.f64 	%fd225, [%rd12];
	ld.global.f64 	%fd226, [%rd12+8];
	add.f64 	%fd227, %fd225, %fd226;
	ld.global.f64 	%fd228, [%rd12+-8];
	add.f64 	%fd229, %fd227, %fd228;
	mul.f64 	%fd230, %fd392, %fd229;
	div.rn.f64 	%fd231, %fd230, %fd2;
	st.global.f64 	[%rd10], %fd231;
	bra.uni 	$L__BB0_73;
$L__BB0_68:
	@%p55 bra 	$L__BB0_72;
	setp.leu.f64 	%p56, %fd6, 0d0000000000000000;
	@%p56 bra 	$L__BB0_71;
	ld.param.f64 	%fd391, [_Z14gaussSeidel_RBPA2048_dS0_S0_S0_dddd_param_5];
	mul.f64 	%fd217, %fd3, %fd6;
	st.f64 	[%rd53], %fd217;
	st.f64 	[%rd53+8], %fd4;
	ld.global.f64 	%fd218, [%rd12+16760832];
	ld.global.f64 	%fd219, [%rd12+16760840];
	add.f64 	%fd220, %fd218, %fd219;
	ld.global.f64 	%fd221, [%rd12+16760824];
	add.f64 	%fd222, %fd220, %fd221;
	fma.rn.f64 	%fd223, %fd391, %fd222, %fd217;
	div.rn.f64 	%fd224, %fd223, %fd5;
	st.global.f64 	[%rd10+16760832], %fd224;
	bra.uni 	$L__BB0_73;
$L__BB0_71:
	ld.param.f64 	%fd390, [_Z14gaussSeidel_RBPA2048_dS0_S0_S0_dddd_param_5];
	ld.global.f64 	%fd210, [%rd12+16760832];
	ld.global.f64 	%fd211, [%rd12+16760840];
	add.f64 	%fd212, %fd210, %fd211;
	ld.global.f64 	%fd213, [%rd12+16760824];
	add.f64 	%fd214, %fd212, %fd213;
	mul.f64 	%fd215, %fd390, %fd214;
	div.rn.f64 	%fd216, %fd215, %fd2;
	st.global.f64 	[%rd10+16760832], %fd216;
	bra.uni 	$L__BB0_73;
$L__BB0_72:
	ld.param.f64 	%fd389, [_Z14gaussSeidel_RBPA2048_dS0_S0_S0_dddd_param_5];
	ld.global.f64 	%fd201, [%rd11];
	ld.global.f64 	%fd202, [%rd11+8];
	add.f64 	%fd203, %fd201, %fd202;
	ld.global.f64 	%fd204, [%rd11+-8];
	add.f64 	%fd205, %fd203, %fd204;
	mul.wide.s32 	%rd64, %r48, 16384;
	add.s64 	%rd65, %rd11, %rd64;
	ld.global.f64 	%fd206, [%rd65];
	add.f64 	%fd207, %fd205, %fd206;
	mul.f64 	%fd208, %fd389, %fd207;
	div.rn.f64 	%fd209, %fd208, %fd13;
	st.global.f64 	[%rd9], %fd209;
$L__BB0_73:
	mov.f64 	%fd404, 0d0000000000000000;
	mov.b32 	%r83, 0;
$L__BB0_74:
	neg.s32 	%r84, %r26;
	mov.b32 	%r85, 0;
$L__BB0_75:
	setp.ne.s32 	%p58, %r1, %r83;
	setp.ne.s32 	%p59, %r84, 0;
	or.pred  	%p60, %p58, %p59;
	@%p60 bra 	$L__BB0_77;
	ld.global.f64 	%fd241, [%rd13];
	ld.global.f64 	%fd242, [%rd14];
	sub.f64 	%fd243, %fd241, %fd242;
	abs.f64 	%fd244, %fd243;
	ld.global.f64 	%fd245, [%rd15];
	sub.f64 	%fd246, %fd245, %fd245;
	abs.f64 	%fd247, %fd246;
	add.f64 	%fd248, %fd244, %fd247;
	add.f64 	%fd404, %fd404, %fd248;
$L__BB0_77:
	setp.ne.s32 	%p61, %r1, %r83;
	add.s32 	%r61, %r85, 1;
	setp.ne.s32 	%p62, %r26, %r61;
	or.pred  	%p63, %p61, %p62;
	@%p63 bra 	$L__BB0_79;
	ld.global.f64 	%fd249, [%rd13];
	ld.global.f64 	%fd250, [%rd14];
	sub.f64 	%fd251, %fd249, %fd250;
	abs.f64 	%fd252, %fd251;
	ld.global.f64 	%fd253, [%rd15];
	sub.f64 	%fd254, %fd253, %fd253;
	abs.f64 	%fd255, %fd254;
	add.f64 	%fd256, %fd252, %fd255;
	add.f64 	%fd404, %fd404, %fd256;
$L__BB0_79:
	setp.ne.s32 	%p64, %r1, %r83;
	add.s32 	%r62, %r85, 2;
	setp.ne.s32 	%p65, %r26, %r62;
	or.pred  	%p66, %p64, %p65;
	@%p66 bra 	$L__BB0_81;
	ld.global.f64 	%fd257, [%rd13];
	ld.global.f64 	%fd258, [%rd14];
	sub.f64 	%fd259, %fd257, %fd258;
	abs.f64 	%fd260, %fd259;
	ld.global.f64 	%fd261, [%rd15];
	sub.f64 	%fd262, %fd261, %fd261;
	abs.f64 	%fd263, %fd262;
	add.f64 	%fd264, %fd260, %fd263;
	add.f64 	%fd404, %fd404, %fd264;
$L__BB0_81:
	setp.ne.s32 	%p67, %r1, %r83;
	add.s32 	%r63, %r85, 3;
	setp.ne.s32 	%p68, %r26, %r63;
	or.pred  	%p69, %p67, %p68;
	@%p69 bra 	$L__BB0_83;
	ld.global.f64 	%fd265, [%rd13];
	ld.global.f64 	%fd266, [%rd14];
	sub.f64 	%fd267, %fd265, %fd266;
	abs.f64 	%fd268, %fd267;
	ld.global.f64 	%fd269, [%rd15];
	sub.f64 	%fd270, %fd269, %fd269;
	abs.f64 	%fd271, %fd270;
	add.f64 	%fd272, %fd268, %fd271;
	add.f64 	%fd404, %fd404, %fd272;
$L__BB0_83:
	setp.ne.s32 	%p70, %r1, %r83;
	add.s32 	%r64, %r85, 4;
	setp.ne.s32 	%p71, %r26, %r64;
	or.pred  	%p72, %p70, %p71;
	@%p72 bra 	$L__BB0_85;
	ld.global.f64 	%fd273, [%rd13];
	ld.global.f64 	%fd274, [%rd14];
	sub.f64 	%fd275, %fd273, %fd274;
	abs.f64 	%fd276, %fd275;
	ld.global.f64 	%fd277, [%rd15];
	sub.f64 	%fd278, %fd277, %fd277;
	abs.f64 	%fd279, %fd278;
	add.f64 	%fd280, %fd276, %fd279;
	add.f64 	%fd404, %fd404, %fd280;
$L__BB0_85:
	setp.ne.s32 	%p73, %r1, %r83;
	add.s32 	%r65, %r85, 5;
	setp.ne.s32 	%p74, %r26, %r65;
	or.pred  	%p75, %p73, %p74;
	@%p75 bra 	$L__BB0_87;
	ld.global.f64 	%fd281, [%rd13];
	ld.global.f64 	%fd282, [%rd14];
	sub.f64 	%fd283, %fd281, %fd282;
	abs.f64 	%fd284, %fd283;
	ld.global.f64 	%fd285, [%rd15];
	sub.f64 	%fd286, %fd285, %fd285;
	abs.f64 	%fd287, %fd286;
	add.f64 	%fd288, %fd284, %fd287;
	add.f64 	%fd404, %fd404, %fd288;
$L__BB0_87:
	setp.ne.s32 	%p76, %r1, %r83;
	add.s32 	%r66, %r85, 6;
	setp.ne.s32 	%p77, %r26, %r66;
	or.pred  	%p78, %p76, %p77;
	@%p78 bra 	$L__BB0_89;
	ld.global.f64 	%fd289, [%rd13];
	ld.global.f64 	%fd290, [%rd14];
	sub.f64 	%fd291, %fd289, %fd290;
	abs.f64 	%fd292, %fd291;
	ld.global.f64 	%fd293, [%rd15];
	sub.f64 	%fd294, %fd293, %fd293;
	abs.f64 	%fd295, %fd294;
	add.f64 	%fd296, %fd292, %fd295;
	add.f64 	%fd404, %fd404, %fd296;
$L__BB0_89:
	setp.ne.s32 	%p79, %r1, %r83;
	add.s32 	%r67, %r85, 7;
	setp.ne.s32 	%p80, %r26, %r67;
	or.pred  	%p81, %p79, %p80;
	@%p81 bra 	$L__BB0_91;
	ld.global.f64 	%fd297, [%rd13];
	ld.global.f64 	%fd298, [%rd14];
	sub.f64 	%fd299, %fd297, %fd298;
	abs.f64 	%fd300, %fd299;
	ld.global.f64 	%fd301, [%rd15];
	sub.f64 	%fd302, %fd301, %fd301;
	abs.f64 	%fd303, %fd302;
	add.f64 	%fd304, %fd300, %fd303;
	add.f64 	%fd404, %fd404, %fd304;
$L__BB0_91:
	setp.ne.s32 	%p82, %r1, %r83;
	add.s32 	%r68, %r85, 8;
	setp.ne.s32 	%p83, %r26, %r68;
	or.pred  	%p84, %p82, %p83;
	@%p84 bra 	$L__BB0_93;
	ld.global.f64 	%fd305, [%rd13];
	ld.global.f64 	%fd306, [%rd14];
	sub.f64 	%fd307, %fd305, %fd306;
	abs.f64 	%fd308, %fd307;
	ld.global.f64 	%fd309, [%rd15];
	sub.f64 	%fd310, %fd309, %fd309;
	abs.f64 	%fd311, %fd310;
	add.f64 	%fd312, %fd308, %fd311;
	add.f64 	%fd404, %fd404, %fd312;
$L__BB0_93:
	setp.ne.s32 	%p85, %r1, %r83;
	add.s32 	%r69, %r85, 9;
	setp.ne.s32 	%p86, %r26, %r69;
	or.pred  	%p87, %p85, %p86;
	@%p87 bra 	$L__BB0_95;
	ld.global.f64 	%fd313, [%rd13];
	ld.global.f64 	%fd314, [%rd14];
	sub.f64 	%fd315, %fd313, %fd314;
	abs.f64 	%fd316, %fd315;
	ld.global.f64 	%fd317, [%rd15];
	sub.f64 	%fd318, %fd317, %fd317;
	abs.f64 	%fd319, %fd318;
	add.f64 	%fd320, %fd316, %fd319;
	add.f64 	%fd404, %fd404, %fd320;
$L__BB0_95:
	setp.ne.s32 	%p88, %r1, %r83;
	add.s32 	%r70, %r85, 10;
	setp.ne.s32 	%p89, %r26, %r70;
	or.pred  	%p90, %p88, %p89;
	@%p90 bra 	$L__BB0_97;
	ld.global.f64 	%fd321, [%rd13];
	ld.global.f64 	%fd322, [%rd14];
	sub.f64 	%fd323, %fd321, %fd322;
	abs.f64 	%fd324, %fd323;
	ld.global.f64 	%fd325, [%rd15];
	sub.f64 	%fd326, %fd325, %fd325;
	abs.f64 	%fd327, %fd326;
	add.f64 	%fd328, %fd324, %fd327;
	add.f64 	%fd404, %fd404, %fd328;
$L__BB0_97:
	setp.ne.s32 	%p91, %r1, %r83;
	add.s32 	%r71, %r85, 11;
	setp.ne.s32 	%p92, %r26, %r71;
	or.pred  	%p93, %p91, %p92;
	@%p93 bra 	$L__BB0_99;
	ld.global.f64 	%fd329, [%rd13];
	ld.global.f64 	%fd330, [%rd14];
	sub.f64 	%fd331, %fd329, %fd330;
	abs.f64 	%fd332, %fd331;
	ld.global.f64 	%fd333, [%rd15];
	sub.f64 	%fd334, %fd333, %fd333;
	abs.f64 	%fd335, %fd334;
	add.f64 	%fd336, %fd332, %fd335;
	add.f64 	%fd404, %fd404, %fd336;
$L__BB0_99:
	setp.ne.s32 	%p94, %r1, %r83;
	add.s32 	%r72, %r85, 12;
	setp.ne.s32 	%p95, %r26, %r72;
	or.pred  	%p96, %p94, %p95;
	@%p96 bra 	$L__BB0_101;
	ld.global.f64 	%fd337, [%rd13];
	ld.global.f64 	%fd338, [%rd14];
	sub.f64 	%fd339, %fd337, %fd338;
	abs.f64 	%fd340, %fd339;
	ld.global.f64 	%fd341, [%rd15];
	sub.f64 	%fd342, %fd341, %fd341;
	abs.f64 	%fd343, %fd342;
	add.f64 	%fd344, %fd340, %fd343;
	add.f64 	%fd404, %fd404, %fd344;
$L__BB0_101:
	setp.ne.s32 	%p97, %r1, %r83;
	add.s32 	%r73, %r85, 13;
	setp.ne.s32 	%p98, %r26, %r73;
	or.pred  	%p99, %p97, %p98;
	@%p99 bra 	$L__BB0_103;
	ld.global.f64 	%fd345, [%rd13];
	ld.global.f64 	%fd346, [%rd14];
	sub.f64 	%fd347, %fd345, %fd346;
	abs.f64 	%fd348, %fd347;
	ld.global.f64 	%fd349, [%rd15];
	sub.f64 	%fd350, %fd349, %fd349;
	abs.f64 	%fd351, %fd350;
	add.f64 	%fd352, %fd348, %fd351;
	add.f64 	%fd404, %fd404, %fd352;
$L__BB0_103:
	setp.ne.s32 	%p100, %r1, %r83;
	add.s32 	%r74, %r85, 14;
	setp.ne.s32 	%p101, %r26, %r74;
	or.pred  	%p102, %p100, %p101;
	@%p102 bra 	$L__BB0_105;
	ld.global.f64 	%fd353, [%rd13];
	ld.global.f64 	%fd354, [%rd14];
	sub.f64 	%fd355, %fd353, %fd354;
	abs.f64 	%fd356, %fd355;
	ld.global.f64 	%fd357, [%rd15];
	sub.f64 	%fd358, %fd357, %fd357;
	abs.f64 	%fd359, %fd358;
	add.f64 	%fd360, %fd356, %fd359;
	add.f64 	%fd404, %fd404, %fd360;
$L__BB0_105:
	setp.ne.s32 	%p103, %r1, %r83;
	add.s32 	%r75, %r85, 15;
	setp.ne.s32 	%p104, %r26, %r75;
	or.pred  	%p105, %p103, %p104;
	@%p105 bra 	$L__BB0_107;
	ld.global.f64 	%fd361, [%rd13];
	ld.global.f64 	%fd362, [%rd14];
	sub.f64 	%fd363, %fd361, %fd362;
	abs.f64 	%fd364, %fd363;
	ld.global.f64 	%fd365, [%rd15];
	sub.f64 	%fd366, %fd365, %fd365;
	abs.f64 	%fd367, %fd366;
	add.f64 	%fd368, %fd364, %fd367;
	add.f64 	%fd404, %fd404, %fd368;
$L__BB0_107:
	add.s32 	%r85, %r85, 16;
	add.s32 	%r84, %r84, 16;
	setp.ne.s32 	%p106, %r85, 2048;
	@%p106 bra 	$L__BB0_75;
	add.s32 	%r83, %r83, 1;
	setp.ne.s32 	%p107, %r83, 1024;
	@%p107 bra 	$L__BB0_74;
	bar.sync 	0;
	add.u64 	%rd66, %SP, 0;
	add.u64 	%rd67, %SPL, 0;
	st.local.f64 	[%rd67], %fd404;
	mov.u64 	%rd68, $str$1;
	cvta.global.u64 	%rd69, %rd68;
	{ // callseq 3, 0
	.param .b64 param0;
	st.param.b64 	[param0], %rd69;
	.param .b64 param1;
	st.param.b64 	[param1], %rd66;
	.param .b32 retval0;
	call.uni (retval0), 
	vprintf, 
	(
	param0, 
	param1
	);
	ld.param.b32 	%r76, [retval0];
	} // callseq 3
	or.b32  	%r78, %r1, %r26;
	setp.eq.s32 	%p108, %r78, 0;
	selp.u32 	%r79, 1, 0, %p108;
	add.s32 	%r82, %r82, %r79;
	mul.f64 	%fd62, %fd404, 0d3E90000000000000;
	setp.geu.f64 	%p109, %fd62, 0d3EE4F8B588E368F1;
	@%p109 bra 	$L__BB0_111;
	add.u64 	%rd70, %SP, 0;
	add.u64 	%rd71, %SPL, 0;
	st.local.u32 	[%rd71], %r82;
	mov.u64 	%rd72, $str$2;
	cvta.global.u64 	%rd73, %rd72;
	{ // callseq 4, 0
	.param .b64 param0;
	st.param.b64 	[param0], %rd73;
	.param .b64 param1;
	st.param.b64 	[param1], %rd70;
	.param .b32 retval0;
	call.uni (retval0), 
	vprintf, 
	(
	param0, 
	param1
	);
	ld.param.b32 	%r80, [retval0];
	} // callseq 4
$L__BB0_111:
	ld.param.u64 	%rd84, [_Z14gaussSeidel_RBPA2048_dS0_S0_S0_dddd_param_1];
	ld.param.u64 	%rd83, [_Z14gaussSeidel_RBPA2048_dS0_S0_S0_dddd_param_0];
	bar.sync 	0;
	ld.global.f64 	%fd369, [%rd11];
	cvta.to.global.u64 	%rd74, %rd83;
	mul.wide.s32 	%rd75, %r1, 16384;
	add.s64 	%rd76, %rd74, %rd75;
	mul.wide.u32 	%rd77, %r26, 8;
	add.s64 	%rd78, %rd76, %rd77;
	st.global.f64 	[%rd78], %fd369;
	ld.global.f64 	%fd370, [%rd9];
	cvta.to.global.u64 	%rd79, %rd84;
	add.s64 	%rd80, %rd79, %rd75;
	add.s64 	%rd81, %rd80, %rd77;
	st.global.f64 	[%rd81], %fd370;
	@%p109 bra 	$L__BB0_3;
	ret;

}


// ===== COMPILED SASS (sm_100) =====

	.target	sm_100

	.elftype	@"ET_EXEC"


//--------------------- .note.nv.tkinfo           --------------------------
	.section	.note.nv.tkinfo,"",@"SHT_NOTE"
	.sectionflags	@"SHF_NOTE_NV_TKINFO"
	.tkinfo
        /*0018*/ 	.word	0x00000002
        /*0030*/ 	.string	""
        /*0030*/ 	.string	"ptxas"
        /*0030*/ 	.string	"Cuda compilation tools, release 13.0, V13.0.88"
        /*0030*/ 	.string	"Build cuda_13.0.r13.0/compiler.36424714_0"
        /*0030*/ 	.string	"-arch sm_100 -m 64 "



//--------------------- .note.nv.cuinfo           --------------------------
	.section	.note.nv.cuinfo,"",@"SHT_NOTE"
	.sectionflags	@"SHF_NOTE_NV_CUINFO"
        /*0018*/ 	.short	0x0002
        /*001a*/ 	.short	0x0064
        /*001c*/ 	.short	0x0082
	.zero		2


//--------------------- .nv.info                  --------------------------
	.section	.nv.info,"",@"SHT_CUDA_INFO"
	.align	4


	//----- nvinfo : EIATTR_REGCOUNT
	.align		4
        /*0000*/ 	.byte	0x04, 0x2f
        /*0002*/ 	.short	(.L_5 - .L_4)
	.align		4
.L_4:
        /*0004*/ 	.word	index@(_Z14gaussSeidel_RBPA2048_dS0_S0_S0_dddd)
        /*0008*/ 	.word	0x00000039


	//----- nvinfo : EIATTR_FRAME_SIZE
	.align		4
.L_5:
        /*000c*/ 	.byte	0x04, 0x11
        /*000e*/ 	.short	(.L_7 - .L_6)
	.align		4
.L_6:
        /*0010*/ 	.word	index@($__internal_0_$__cuda_sm20_div_rn_f64_full)
        /*0014*/ 	.word	0x00000008


	//----- nvinfo : EIATTR_FRAME_SIZE
	.align		4
.L_7:
        /*0018*/ 	.byte	0x04, 0x11
        /*001a*/ 	.short	(.L_9 - .L_8)
	.align		4
.L_8:
        /*001c*/ 	.word	index@(_Z14gaussSeidel_RBPA2048_dS0_S0_S0_dddd)
        /*0020*/ 	.word	0x00000008


	//----- nvinfo : EIATTR_MIN_STACK_SIZE
	.align		4
.L_9:
        /*0024*/ 	.byte	0x04, 0x12
        /*0026*/ 	.short	(.L_11 - .L_10)
	.align		4
.L_10:
        /*0028*/ 	.word	index@(_Z14gaussSeidel_RBPA2048_dS0_S0_S0_dddd)
        /*002c*/ 	.word	0x00000008
.L_11:


//--------------------- .nv.compat                --------------------------
	.section	.nv.compat,"",@"SHT_CUDA_COMPAT_INFO"
	.align	4
        /*0000*/ 	.byte	0x02, 0x09, 0x00, 0x00, 0x02, 0x02, 0x01, 0x00, 0x02, 0x05, 0x05, 0x00, 0x03, 0x07, 0x01, 0x01
        /*0010*/ 	.byte	0x02, 0x03, 0x00, 0x00, 0x02, 0x06, 0x01, 0x00, 0x04, 0x0b, 0x08, 0x00, 0x01, 0x00, 0x00, 0x00
        /*0020*/ 	.byte	0x00, 0x00, 0x00, 0x00


//--------------------- .nv.info._Z14gaussSeidel_RBPA2048_dS0_S0_S0_dddd --------------------------
	.section	.nv.info._Z14gaussSeidel_RBPA2048_dS0_S0_S0_dddd,"",@"SHT_CUDA_INFO"
	.sectionflags	@""
	.align	4


	//----- nvinfo : EIATTR_CUDA_API_VERSION
	.align		4
        /*0000*/ 	.byte	0x04, 0x37
        /*0002*/ 	.short	(.L_13 - .L_12)
.L_12:
        /*0004*/ 	.word	0x00000082


	//----- nvinfo : EIATTR_KPARAM_INFO
	.align		4
.L_13:
        /*0008*/ 	.byte	0x04, 0x17
        /*000a*/ 	.short	(.L_15 - .L_14)
.L_14:
        /*000c*/ 	.word	0x00000000
        /*0010*/ 	.short	0x0007
        /*0012*/ 	.short	0x0038
        /*0014*/ 	.byte	0x00, 0xf0, 0x21, 0x00


	//----- nvinfo : EIATTR_KPARAM_INFO
	.align		4
.L_15:
        /*0018*/ 	.byte	0x04, 0x17
        /*001a*/ 	.short	(.L_17 - .L_16)
.L_16:
        /*001c*/ 	.word	0x00000000
        /*0020*/ 	.short	0x0006
        /*0022*/ 	.short	0x0030
        /*0024*/ 	.byte	0x00, 0xf0, 0x21, 0x00


	//----- nvinfo : EIATTR_KPARAM_INFO
	.align		4
.L_17:
        /*0028*/ 	.byte	0x04, 0x17
        /*002a*/ 	.short	(.L_19 - .L_18)
.L_18:
        /*002c*/ 	.word	0x00000000
        /*0030*/ 	.short	0x0005
        /*0032*/ 	.short	0x0028
        /*0034*/ 	.byte	0x00, 0xf0, 0x21, 0x00


	//----- nvinfo : EIATTR_KPARAM_INFO
	.align		4
.L_19:
        /*0038*/ 	.byte	0x04, 0x17
        /*003a*/ 	.short	(.L_21 - .L_20)
.L_20:
        /*003c*/ 	.word	0x00000000
        /*0040*/ 	.short	0x0004
        /*0042*/ 	.short	0x0020
        /*0044*/ 	.byte	0x00, 0xf0, 0x21, 0x00


	//----- nvinfo : EIATTR_KPARAM_INFO
	.align		4
.L_21:
        /*0048*/ 	.byte	0x04, 0x17
        /*004a*/ 	.short	(.L_23 - .L_22)
.L_22:
        /*004c*/ 	.word	0x00000000
        /*0050*/ 	.short	0x0003
        /*0052*/ 	.short	0x0018
        /*0054*/ 	.byte	0x00, 0xf5, 0x21, 0x00


	//----- nvinfo : EIATTR_KPARAM_INFO
	.align		4
.L_23:
        /*0058*/ 	.byte	0x04, 0x17
        /*005a*/ 	.short	(.L_25 - .L_24)
.L_24:
        /*005c*/ 	.word	0x00000000
        /*0060*/ 	.short	0x0002
        /*0062*/ 	.short	0x0010
        /*0064*/ 	.byte	0x00, 0xf5, 0x21, 0x00


	//----- nvinfo : EIATTR_KPARAM_INFO
	.align		4
.L_25:
        /*0068*/ 	.byte	0x04, 0x17
        /*006a*/ 	.short	(.L_27 - .L_26)
.L_26:
        /*006c*/ 	.word	0x00000000
        /*0070*/ 	.short	0x0001
        /*0072*/ 	.short	0x0008
        /*0074*/ 	.byte	0x00, 0xf5, 0x21, 0x00


	//----- nvinfo : EIATTR_KPARAM_INFO
	.align		4
.L_27:
        /*0078*/ 	.byte	0x04, 0x17
        /*007a*/ 	.short	(.L_29 - .L_28)
.L_28:
        /*007c*/ 	.word	0x00000000
        /*0080*/ 	.short	0x0000
        /*0082*/ 	.short	0x0000
        /*0084*/ 	.byte	0x00, 0xf5, 0x21, 0x00


	//----- nvinfo : EIATTR_SPARSE_MMA_MASK
	.align		4
.L_29:
        /*0088*/ 	.byte	0x03, 0x50
        /*008a*/ 	.short	0x0000


	//----- nvinfo : EIATTR_MAXREG_COUNT
	.align		4
        /*008c*/ 	.byte	0x03, 0x1b
        /*008e*/ 	.short	0x00ff


	//----- nvinfo : EIATTR_NUM_BARRIERS
	.align		4
        /*0090*/ 	.byte	0x02, 0x4c
        /*0092*/ 	.byte	0x01
	.zero		1


	//----- nvinfo : EIATTR_EXTERNS
	.align		4
        /*0094*/ 	.byte	0x04, 0x0f
        /*0096*/ 	.short	(.L_31 - .L_30)


	//   ....[0]....
	.align		4
.L_30:
        /*0098*/ 	.word	index@(vprintf)


	//   ....[1]....
	.align		4
        /*009c*/ 	.word	index@(malloc)


	//----- nvinfo : EIATTR_MERCURY_ISA_VERSION
	.align		4
.L_31:
        /*00a0*/ 	.byte	0x03, 0x5f
        /*00a2*/ 	.short	0x0101


	//----- nvinfo : EIATTR_VRC_CTA_INIT_COUNT
	.align		4
        /*00a4*/ 	.byte	0x02, 0x4a
	.zero		1
	.zero		1


	//----- nvinfo : EIATTR_SYSCALL_OFFSETS
	.align		4
        /*00a8*/ 	.byte	0x04, 0x46
        /*00aa*/ 	.short	(.L_33 - .L_32)


	//   ....[0]....
.L_32:
        /*00ac*/ 	.word	0x000009f0


	//   ....[1]....
        /*00b0*/ 	.word	0x00000b20


	//   ....[2]....
        /*00b4*/ 	.word	0x000029c0


	//   ....[3]....
        /*00b8*/ 	.word	0x000053c0


	//   ....[4]....
        /*00bc*/ 	.word	0x00005500


	//----- nvinfo : EIATTR_EXIT_INSTR_OFFSETS
	.align		4
.L_33:
        /*00c0*/ 	.byte	0x04, 0x1c
        /*00c2*/ 	.short	(.L_35 - .L_34)


	//   ....[0]....
.L_34:
        /*00c4*/ 	.word	0x00005620


	//----- nvinfo : EIATTR_CRS_STACK_SIZE
	.align		4
.L_35:
        /*00c8*/ 	.byte	0x04, 0x1e
        /*00ca*/ 	.short	(.L_37 - .L_36)
.L_36:
        /*00cc*/ 	.word	0x00000000


	//----- nvinfo : EIATTR_CBANK_PARAM_SIZE
	.align		4
.L_37:
        /*00d0*/ 	.byte	0x03, 0x19
        /*00d2*/ 	.short	0x0040


	//----- nvinfo : EIATTR_PARAM_CBANK
	.align		4
        /*00d4*/ 	.byte	0x04, 0x0a
        /*00d6*/ 	.short	(.L_39 - .L_38)
	.align		4
.L_38:
        /*00d8*/ 	.word	index@(.nv.constant0._Z14gaussSeidel_RBPA2048_dS0_S0_S0_dddd)
        /*00dc*/ 	.short	0x0380
        /*00de*/ 	.short	0x0040


	//----- nvinfo : EIATTR_SW_WAR
	.align		4
.L_39:
        /*00e0*/ 	.byte	0x04, 0x36
        /*00e2*/ 	.short	(.L_41 - .L_40)
.L_40:
        /*00e4*/ 	.word	0x00000008
.L_41:


//--------------------- .nv.callgraph             --------------------------
	.section	.nv.callgraph,"",@"SHT_CUDA_CALLGRAPH"
	.align	4
	.sectionentsize	8
	.align		4
        /*0000*/ 	.word	0x00000000
	.align		4
        /*0004*/ 	.word	0xffffffff
	.align		4
        /*0008*/ 	.word	index@(_Z14gaussSeidel_RBPA2048_dS0_S0_S0_dddd)
	.align		4
        /*000c*/ 	.word	index@(vprintf)
	.align		4
        /*0010*/ 	.word	index@(_Z14gaussSeidel_RBPA2048_dS0_S0_S0_dddd)
	.align		4
        /*0014*/ 	.word	index@(malloc)
	.align		4
        /*0018*/ 	.word	0x00000000
	.align		4
        /*001c*/ 	.word	0xfffffffe
	.align		4
        /*0020*/ 	.word	0x00000000
	.align		4
        /*0024*/ 	.word	0xfffffffd
	.align		4
        /*0028*/ 	.word	0x00000000
	.align		4
        /*002c*/ 	.word	0xfffffffc


//--------------------- .nv.constant4             --------------------------
	.section	.nv.constant4,"a",@progbits
	.align	8
	.align		8
.nv.constant4:
        /*0000*/ 	.dword	vprintf
	.align		8
        /*0008*/ 	.dword	malloc
	.align		8
        /*0010*/ 	.dword	$str
	.align		8
        /*0018*/ 	.dword	$str$1
	.align		8
        /*0020*/ 	.dword	$str$2


//--------------------- .nv.constant3             --------------------------
	.section	.nv.constant3,"a",@progbits
	.align	8
.nv.constant3:
	.type		d_bc,@object
	.size		d_bc,(.L_0 - d_bc)
d_bc:
	.zero		32
.L_0:


//--------------------- .text._Z14gaussSeidel_RBPA2048_dS0_S0_S0_dddd --------------------------
	.section	.text._Z14gaussSeidel_RBPA2048_dS0_S0_S0_dddd,"ax",@progbits
	.align	128
        .global         _Z14gaussSeidel_RBPA2048_dS0_S0_S0_dddd
        .type           _Z14gaussSeidel_RBPA2048_dS0_S0_S0_dddd,@function
        .size           _Z14gaussSeidel_RBPA2048_dS0_S0_S0_dddd,(.L_x_88 - _Z14gaussSeidel_RBPA2048_dS0_S0_S0_dddd)
        .other          _Z14gaussSeidel_RBPA2048_dS0_S0_S0_dddd,@"STO_CUDA_ENTRY STV_DEFAULT"
_Z14gaussSeidel_RBPA2048_dS0_S0_S0_dddd:
.text._Z14gaussSeidel_RBPA2048_dS0_S0_S0_dddd:
[----:B------:R-:W0:Y:S01]  /*0000*/  LDC R1, c[0x0][0x37c] ;  /* 0x0000df00ff017b82 */ /* 0x000e220000000800 */
[----:B------:R-:W1:Y:S01]  /*0010*/  S2R R2, SR_TID.Y ;  /* 0x0000000000027919 */ /* 0x000e620000002200 */
[----:B------:R-:W2:Y:S06]  /*0020*/  LDCU UR43, c[0x0][0x2fc] ;  /* 0x00005f80ff2b77ac */ /* 0x000eac0008000800 */
[----:B------:R-:W3:Y:S01]  /*0030*/  LDC R43, c[0x0][0x360] ;  /* 0x0000d800ff2b7b82 */ /* 0x000ee20000000800 */
[----:B------:R-:W-:Y:S01]  /*0040*/  FFMA R0, RZ, 1.4426950216293334961, RZ ;  /* 0x3fb8aa3bff007823 */ /* 0x000fe200000000ff */
[----:B------:R-:W3:Y:S01]  /*0050*/  S2R R8, SR_TID.X ;  /* 0x0000000000087919 */ /* 0x000ee20000002100 */
[----:B------:R-:W-:-:S02]  /*0060*/  HFMA2 R18, -RZ, RZ, 0.64013671875, -15.109375 ;  /* 0x391fcb8eff127431 */ /* 0x000fc400000001ff */
[----:B0-----:R-:W-:Y:S02]  /*0070*/  VIADD R1, R1, 0xfffffff8 ;  /* 0xfffffff801017836 */ /* 0x001fe40000000000 */
[----:B------:R-:W-:Y:S01]  /*0080*/  FADD R0, RZ, R0 ;  /* 0x00000000ff007221 */ /* 0x000fe20000000000 */
[----:B------:R-:W0:Y:S01]  /*0090*/  LDCU UR42, c[0x0][0x2f8] ;  /* 0x00005f00ff2a77ac */ /* 0x000e220008000800 */
[----:B------:R-:W-:Y:S01]  /*00a0*/  BSSY.RECONVERGENT B0, `(.L_x_0) ;  /* 0x0000040000007945 */ /* 0x000fe20003800200 */
[----:B------:R-:W1:Y:S01]  /*00b0*/  S2UR UR4, SR_CTAID.Y ;  /* 0x00000000000479c3 */ /* 0x000e620000002600 */
[----:B------:R-:W-:Y:S01]  /*00c0*/  FFMA R0, RZ, RZ, R0 ;  /* 0x000000ffff007223 */ /* 0x000fe20000000000 */
[----:B------:R-:W4:Y:S03]  /*00d0*/  LDCU.64 UR36, c[0x0][0x358] ;  /* 0x00006b00ff2477ac */ /* 0x000f260008000a00 */
[----:B------:R-:W-:-:S03]  /*00e0*/  FFMA R3, RZ, RZ, R0 ;  /* 0x000000ffff037223 */ /* 0x000fc60000000000 */
[----:B------:R-:W1:Y:S01]  /*00f0*/  LDC R41, c[0x0][0x364] ;  /* 0x0000d900ff297b82 */ /* 0x000e620000000800 */
[----:B------:R-:W-:-:S04]  /*0100*/  FADD R5, RZ, R3 ;  /* 0x00000003ff057221 */ /* 0x000fc80000000000 */
[----:B------:R-:W-:-:S04]  /*0110*/  FADD R4, -RZ, R5 ;  /* 0x00000005ff047221 */ /* 0x000fc80000000100 */
[----:B------:R-:W-:Y:S01]  /*0120*/  FADD R7, R3, -R4 ;  /* 0x8000000403077221 */ /* 0x000fe20000000000 */
[----:B-1----:R-:W-:Y:S01]  /*0130*/  IMAD R41, R41, UR4, R2 ;  /* 0x0000000429297c24 */ /* 0x002fe2000f8e0202 */
[----:B------:R-:W3:Y:S03]  /*0140*/  S2UR UR4, SR_CTAID.X ;  /* 0x00000000000479c3 */ /* 0x000ee60000002500 */
[C---:B------:R-:W-:Y:S01]  /*0150*/  VIADD R2, R41.reuse, 0x1 ;  /* 0x0000000129027836 */ /* 0x040fe20000000000 */
[C---:B------:R-:W-:Y:S01]  /*0160*/  ISETP.GT.U32.AND P0, PT, R41.reuse, 0x7ff, PT ;  /* 0x000007ff2900780c */ /* 0x040fe20003f04070 */
[----:B------:R-:W-:-:S03]  /*0170*/  VIADD R0, R41, 0x2 ;  /* 0x0000000229007836 */ /* 0x000fc60000000000 */
[----:B------:R-:W-:Y:S02]  /*0180*/  I2FP.F32.U32 R2, R2 ;  /* 0x0000000200027245 */ /* 0x000fe40000201000 */
[----:B------:R-:W-:-:S03]  /*0190*/  I2FP.F32.U32 R0, R0 ;  /* 0x0000000000007245 */ /* 0x000fc60000201000 */
[CC--:B------:R-:W-:Y:S02]  /*01a0*/  FMUL R9, R2.reuse, R5.reuse ;  /* 0x0000000502097220 */ /* 0x0c0fe40000400000 */
[-C--:B------:R-:W-:Y:S02]  /*01b0*/  FMUL R3, R5, R0.reuse ;  /* 0x0000000005037220 */ /* 0x080fe40000400000 */
[----:B------:R-:W1:Y:S01]  /*01c0*/  FRND R6, R9 ;  /* 0x0000000900067307 */ /* 0x000e620000201000 */
[C---:B------:R-:W-:Y:S01]  /*01d0*/  FFMA R4, R2.reuse, R5, -R9 ;  /* 0x0000000502047223 */ /* 0x040fe20000000809 */
[C---:B------:R-:W-:Y:S02]  /*01e0*/  FSETP.GT.AND P1, PT, |R9|.reuse, 152, PT ;  /* 0x431800000900780b */ /* 0x040fe40003f24200 */
[----:B------:R-:W-:Y:S01]  /*01f0*/  FSETP.GEU.AND P2, PT, R9, RZ, PT ;  /* 0x000000ff0900720b */ /* 0x000fe20003f4e000 */
[----:B------:R-:W-:Y:S01]  /*0200*/  FFMA R4, R2, R7, R4 ;  /* 0x0000000702047223 */ /* 0x000fe20000000004 */
[----:B---3--:R-:W-:Y:S01]  /*0210*/  IMAD R43, R43, UR4, R8 ;  /* 0x000000042b2b7c24 */ /* 0x008fe2000f8e0208 */
[----:B------:R-:W-:Y:S01]  /*0220*/  R2UR UR4, R1 ;  /* 0x00000000010472ca */ /* 0x000fe200000e0000 */
[----:B------:R-:W3:Y:S01]  /*0230*/  FRND R10, R3 ;  /* 0x00000003000a7307 */ /* 0x000ee20000201000 */
[----:B------:R-:W-:-:S02]  /*0240*/  FFMA R8, R5, R0, -R3 ;  /* 0x0000000005087223 */ /* 0x000fc40000000803 */
[----:B------:R-:W-:Y:S02]  /*0250*/  ISETP.GT.OR P0, PT, R43, 0x3ff, P0 ;  /* 0x000003ff2b00780c */ /* 0x000fe40000704670 */
[----:B------:R-:W-:Y:S01]  /*0260*/  FFMA R8, R7, R0, R8 ;  /* 0x0000000007087223 */ /* 0x000fe20000000008 */
[----:B-1----:R-:W-:Y:S01]  /*0270*/  FADD R11, R9, -R6 ;  /* 0x80000006090b7221 */ /* 0x002fe20000000000 */
[----:B------:R-:W-:Y:S01]  /*0280*/  FSETP.GT.AND P3, PT, R6, RZ, PT ;  /* 0x000000ff0600720b */ /* 0x000fe20003f64000 */
[----:B------:R1:W1:Y:S02]  /*0290*/  F2I.NTZ R16, R9 ;  /* 0x0000000900107305 */ /* 0x0002640000203100 */
[----:B------:R-:W-:Y:S02]  /*02a0*/  FADD R11, R4, R11 ;  /* 0x0000000b040b7221 */ /* 0x000fe40000000000 */
[----:B0-----:R-:W-:Y:S02]  /*02b0*/  UIADD3 UR42, UP0, UPT, UR4, UR42, URZ ;  /* 0x0000002a042a7290 */ /* 0x001fe4000ff1e0ff */
[----:B------:R-:W-:Y:S01]  /*02c0*/  FFMA R4, R11, R18, 0.0013391353422775864601 ;  /* 0x3aaf85ed0b047423 */ /* 0x000fe20000000012 */
[----:B---3--:R-:W-:Y:S01]  /*02d0*/  FADD R5, R3, -R10 ;  /* 0x8000000a03057221 */ /* 0x008fe20000000000 */
[----:B--2---:R-:W-:Y:S01]  /*02e0*/  UIADD3.X UR43, UPT, UPT, URZ, UR43, URZ, UP0, !UPT ;  /* 0x0000002bff2b7290 */ /* 0x004fe200087fe4ff */
[----:B------:R-:W-:Y:S01]  /*02f0*/  FSETP.GT.AND P5, PT, R10, RZ, PT ;  /* 0x000000ff0a00720b */ /* 0x000fe20003fa4000 */
[----:B------:R-:W-:Y:S01]  /*0300*/  FFMA R6, R11, R4, 0.0096188392490148544312 ;  /* 0x3c1d98560b067423 */ /* 0x000fe20000000004 */
[----:B------:R-:W-:Y:S01]  /*0310*/  FMUL R4, R2, 0.5 ;  /* 0x3f00000002047820 */ /* 0x000fe20000400000 */
[----:B------:R-:W-:-:S02]  /*0320*/  FADD R17, R8, R5 ;  /* 0x0000000508117221 */ /* 0x000fc40000000000 */
[C---:B------:R-:W-:Y:S01]  /*0330*/  FFMA R6, R11.reuse, R6, 0.055503588169813156128 ;  /* 0x3d6357bb0b067423 */ /* 0x040fe20000000006 */
[----:B------:R0:W2:Y:S03]  /*0340*/  FRND.TRUNC R14, R4 ;  /* 0x00000004000e7307 */ /* 0x0000a6000020d000 */
[----:B------:R-:W-:-:S04]  /*0350*/  FFMA R6, R11, R6, 0.24022644758224487305 ;  /* 0x3e75fdec0b067423 */ /* 0x000fc80000000006 */
[----:B------:R-:W-:-:S04]  /*0360*/  FFMA R6, R11, R6, 0.69314718246459960938 ;  /* 0x3f3172180b067423 */ /* 0x000fc80000000006 */
[----:B------:R-:W-:Y:S01]  /*0370*/  FFMA R15, R11, R6, 1 ;  /* 0x3f8000000b0f7423 */ /* 0x000fe20000000006 */
[----:B01--4-:R-:W-:Y:S06]  /*0380*/  @P0 BRA `(.L_x_1) ;  /* 0x0000000000440947 */ /* 0x013fec0003800000 */
[----:B------:R-:W0:Y:S08]  /*0390*/  LDC.64 R4, c[0x0][0x380] ;  /* 0x0000e000ff047b82 */ /* 0x000e300000000a00 */
[----:B------:R-:W1:Y:S08]  /*03a0*/  LDC.64 R6, c[0x0][0x390] ;  /* 0x0000e400ff067b82 */ /* 0x000e700000000a00 */
[----:B------:R-:W3:Y:S08]  /*03b0*/  LDC.64 R8, c[0x0][0x388] ;  /* 0x0000e200ff087b82 */ /* 0x000ef00000000a00 */
[----:B------:R-:W4:Y:S01]  /*03c0*/  LDC.64 R10, c[0x0][0x398] ;  /* 0x0000e600ff0a7b82 */ /* 0x000f220000000a00 */
[----:B0-----:R-:W-:-:S04]  /*03d0*/  IMAD.WIDE R4, R43, 0x4000, R4 ;  /* 0x000040002b047825 */ /* 0x001fc800078e0204 */
[----:B------:R-:W-:-:S03]  /*03e0*/  IMAD.WIDE.U32 R4, R41, 0x8, R4 ;  /* 0x0000000829047825 */ /* 0x000fc600078e0004 */
[----:B------:R-:W0:Y:S01]  /*03f0*/  LDC.64 R12, c[0x0][0x3a0] ;  /* 0x0000e800ff0c7b82 */ /* 0x000e220000000a00 */
[----:B-1----:R-:W-:-:S04]  /*0400*/  IMAD.WIDE R6, R43, 0x4000, R6 ;  /* 0x000040002b067825 */ /* 0x002fc800078e0206 */
[----:B---3--:R-:W-:-:S04]  /*0410*/  IMAD.WIDE R8, R43, 0x4000, R8 ;  /* 0x000040002b087825 */ /* 0x008fc800078e0208 */
[----:B------:R-:W-:-:S04]  /*0420*/  IMAD.WIDE.U32 R6, R41, 0x8, R6 ;  /* 0x0000000829067825 */ /* 0x000fc800078e0006 */
[----:B----4-:R-:W-:-:S04]  /*0430*/  IMAD.WIDE R10, R43, 0x4000, R10 ;  /* 0x000040002b0a7825 */ /* 0x010fc800078e020a */
[----:B------:R-:W-:-:S04]  /*0440*/  IMAD.WIDE.U32 R8, R41, 0x8, R8 ;  /* 0x0000000829087825 */ /* 0x000fc800078e0008 */
[----:B------:R-:W-:Y:S01]  /*0450*/  IMAD.WIDE.U32 R10, R41, 0x8, R10 ;  /* 0x00000008290a7825 */ /* 0x000fe200078e000a */
[----:B0-----:R0:W-:Y:S04]  /*0460*/  STG.E.64 desc[UR36][R4.64], R12 ;  /* 0x0000000c04007986 */ /* 0x0011e8000c101b24 */
[----:B------:R0:W-:Y:S04]  /*0470*/  STG.E.64 desc[UR36][R6.64], R12 ;  /* 0x0000000c06007986 */ /* 0x0001e8000c101b24 */
[----:B------:R0:W-:Y:S04]  /*0480*/  STG.E.64 desc[UR36][R8.64], R12 ;  /* 0x0000000c08007986 */ /* 0x0001e8000c101b24 */
[----:B------:R0:W-:Y:S02]  /*0490*/  STG.E.64 desc[UR36][R10.64], R12 ;  /* 0x0000000c0a007986 */ /* 0x0001e4000c101b24 */
.L_x_1:
[----:B------:R-:W-:Y:S05]  /*04a0*/  BSYNC.RECONVERGENT B0 ;  /* 0x0000000000007941 */ /* 0x000fea0003800200 */
.L_x_0:
[C---:B0-----:R-:W-:Y:S01]  /*04b0*/  FFMA R4, R17.reuse, R18, 0.0013391353422775864601 ;  /* 0x3aaf85ed11047423 */ /* 0x041fe20000000012 */
[----:B------:R-:W0:Y:S01]  /*04c0*/  F2I.NTZ R10, R3 ;  /* 0x00000003000a7305 */ /* 0x000e220000203100 */
[----:B--2---:R-:W-:Y:S01]  /*04d0*/  FADD R5, R14, R14 ;  /* 0x0000000e0e057221 */ /* 0x004fe20000000000 */
[----:B------:R-:W-:Y:S01]  /*04e0*/  FMUL R6, R0, 0.5 ;  /* 0x3f00000000067820 */ /* 0x000fe20000400000 */
[C---:B------:R-:W-:Y:S01]  /*04f0*/  FFMA R4, R17.reuse, R4, 0.0096188392490148544312 ;  /* 0x3c1d985611047423 */ /* 0x040fe20000000004 */
[----:B------:R-:W-:Y:S01]  /*0500*/  SEL R7, RZ, 0x83000000, P3 ;  /* 0x83000000ff077807 */ /* 0x000fe20001800000 */
[C---:B------:R-:W-:Y:S01]  /*0510*/  FADD R5, R2.reuse, -R5 ;  /* 0x8000000502057221 */ /* 0x040fe20000000000 */
[----:B------:R-:W-:Y:S01]  /*0520*/  FSETP.NAN.AND P3, PT, |R2|, |R2|, PT ;  /* 0x400000020200720b */ /* 0x000fe20003f68200 */
[----:B------:R-:W-:Y:S01]  /*0530*/  FFMA R8, R17, R4, 0.055503588169813156128 ;  /* 0x3d6357bb11087423 */ /* 0x000fe20000000004 */
[----:B------:R-:W1:Y:S01]  /*0540*/  FRND.TRUNC R6, R6 ;  /* 0x0000000600067307 */ /* 0x000e62000020d000 */
[----:B------:R-:W-:Y:S01]  /*0550*/  VIADD R4, R7, 0x7f000000 ;  /* 0x7f00000007047836 */ /* 0x000fe20000000000 */
[----:B------:R-:W-:Y:S01]  /*0560*/  FSETP.NEU.AND P4, PT, |R5|, 1, PT ;  /* 0x3f8000000500780b */ /* 0x000fe20003f8d200 */
[----:B------:R-:W-:Y:S01]  /*0570*/  FFMA R8, R17, R8, 0.24022644758224487305 ;  /* 0x3e75fdec11087423 */ /* 0x000fe20000000008 */
[----:B------:R-:W-:Y:S01]  /*0580*/  SEL R5, RZ, 0x83000000, P5 ;  /* 0x83000000ff057807 */ /* 0x000fe20002800000 */
[----:B------:R-:W-:-:S02]  /*0590*/  IMAD R9, R16, 0x800000, -R7 ;  /* 0x0080000010097824 */ /* 0x000fc400078e0a07 */
[----:B------:R-:W-:Y:S01]  /*05a0*/  FMUL R4, R15, R4 ;  /* 0x000000040f047220 */ /* 0x000fe20000400000 */
[----:B------:R-:W-:Y:S01]  /*05b0*/  FFMA R8, R17, R8, 0.69314718246459960938 ;  /* 0x3f31721811087423 */ /* 0x000fe20000000008 */
[----:B------:R-:W-:Y:S01]  /*05c0*/  FSETP.GT.AND P0, PT, |R3|, 152, PT ;  /* 0x431800000300780b */ /* 0x000fe20003f04200 */
[----:B0-----:R-:W-:Y:S01]  /*05d0*/  IMAD R7, R10, 0x800000, -R5 ;  /* 0x008000000a077824 */ /* 0x001fe200078e0a05 */
[----:B------:R-:W-:Y:S01]  /*05e0*/  IADD3 R5, PT, PT, R5, 0x7f000000, RZ ;  /* 0x7f00000005057810 */ /* 0x000fe20007ffe0ff */
[----:B------:R-:W-:Y:S01]  /*05f0*/  FMUL R4, R4, R9 ;  /* 0x0000000904047220 */ /* 0x000fe20000400000 */
[----:B------:R-:W-:Y:S01]  /*0600*/  FFMA R8, R17, R8, 1 ;  /* 0x3f80000011087423 */ /* 0x000fe20000000008 */
[----:B------:R-:W-:Y:S01]  /*0610*/  @P1 FSEL R4, RZ, +INF , !P2 ;  /* 0x7f800000ff041808 */ /* 0x000fe20005000000 */
[----:B------:R-:W0:Y:S01]  /*0620*/  LDC.64 R28, c[0x0][0x3a8] ;  /* 0x0000ea00ff1c7b82 */ /* 0x000e220000000a00 */
[----:B------:R-:W-:Y:S01]  /*0630*/  FSETP.NEU.AND P2, PT, |R2|, +INF , PT ;  /* 0x7f8000000200780b */ /* 0x000fe20003f4d200 */
[----:B------:R-:W-:Y:S01]  /*0640*/  FMUL R8, R8, R5 ;  /* 0x0000000508087220 */ /* 0x000fe20000400000 */
[----:B------:R-:W-:Y:S01]  /*0650*/  FSEL R4, R4, -R4, P4 ;  /* 0x8000000404047208 */ /* 0x000fe20002000000 */
[----:B-1----:R-:W-:Y:S01]  /*0660*/  FADD R5, R6, R6 ;  /* 0x0000000606057221 */ /* 0x002fe20000000000 */
[----:B------:R-:W-:Y:S01]  /*0670*/  FADD R44, R2, -1 ;  /* 0xbf800000022c7421 */ /* 0x000fe20000000000 */
[----:B------:R-:W-:Y:S01]  /*0680*/  FSETP.GEU.AND P4, PT, R3, RZ, PT ;  /* 0x000000ff0300720b */ /* 0x000fe20003f8e000 */
[----:B------:R-:W-:Y:S01]  /*0690*/  FMUL R7, R8, R7 ;  /* 0x0000000708077220 */ /* 0x000fe20000400000 */
[----:B------:R-:W-:Y:S01]  /*06a0*/  @!P3 FSEL R44, R4, 1, P2 ;  /* 0x3f800000042cb808 */ /* 0x000fe20001000000 */
[C---:B------:R-:W-:Y:S01]  /*06b0*/  FADD R5, R0.reuse, -R5 ;  /* 0x8000000500057221 */ /* 0x040fe20000000000 */
[C---:B------:R-:W-:Y:S01]  /*06c0*/  FSETP.NAN.AND P2, PT, |R0|.reuse, |R0|, PT ;  /* 0x400000000000720b */ /* 0x040fe20003f48200 */
[----:B------:R-:W1:Y:S01]  /*06d0*/  LDCU.128 UR4, c[0x3][URZ] ;  /* 0x00c00000ff0477ac */ /* 0x000e620008000c00 */
[----:B------:R-:W-:Y:S01]  /*06e0*/  @P0 FSEL R7, RZ, +INF , !P4 ;  /* 0x7f800000ff070808 */ /* 0x000fe20006000000 */
[----:B------:R-:W2:Y:S01]  /*06f0*/  LDC.64 R30, c[0x0][0x398] ;  /* 0x0000e600ff1e7b82 */ /* 0x000ea20000000a00 */
[----:B------:R-:W-:Y:S01]  /*0700*/  FSETP.NEU.AND P1, PT, |R5|, 1, PT ;  /* 0x3f8000000500780b */ /* 0x000fe20003f2d200 */
[----:B------:R-:W3:Y:S01]  /*0710*/  LDCU.128 UR8, c[0x3][0x10] ;  /* 0x00c00200ff0877ac */ /* 0x000ee20008000c00 */
[C---:B------:R-:W-:Y:S01]  /*0720*/  FSETP.NEU.AND P0, PT, |R0|.reuse, +INF , PT ;  /* 0x7f8000000000780b */ /* 0x040fe20003f0d200 */
[----:B------:R-:W-:Y:S01]  /*0730*/  FADD R46, R0, -1 ;  /* 0xbf800000002e7421 */ /* 0x000fe20000000000 */
[----:B------:R-:W-:Y:S01]  /*0740*/  FSEL R7, R7, -R7, P1 ;  /* 0x8000000707077208 */ /* 0x000fe20000800000 */
[----:B------:R-:W4:Y:S01]  /*0750*/  F2I.TRUNC.NTZ R44, R44 ;  /* 0x0000002c002c7305 */ /* 0x000f22000020f100 */
[----:B------:R-:W-:Y:S01]  /*0760*/  ISETP.NE.AND P1, PT, R43, RZ, PT ;  /* 0x000000ff2b00720c */ /* 0x000fe20003f25270 */
[----:B------:R-:W5:Y:S02]  /*0770*/  LDC.64 R32, c[0x0][0x390] ;  /* 0x0000e400ff207b82 */ /* 0x000f640000000a00 */
[----:B------:R-:W-:Y:S01]  /*0780*/  @!P2 FSEL R46, R7, 1, P0 ;  /* 0x3f800000072ea808 */ /* 0x000fe20000000000 */
[C---:B0-----:R-:W-:Y:S01]  /*0790*/  DADD R4, R28.reuse, R28 ;  /* 0x000000001c047229 */ /* 0x041fe2000000001c */
[----:B------:R-:W-:Y:S01]  /*07a0*/  ISETP.NE.AND P0, PT, R43, 0x3ff, PT ;  /* 0x000003ff2b00780c */ /* 0x000fe20003f05270 */
[----:B------:R-:W-:-:S02]  /*07b0*/  DMUL R2, R28, 4 ;  /* 0x401000001c027828 */ /* 0x000fc40000000000 */
[C---:B------:R-:W-:Y:S01]  /*07c0*/  DMUL R18, R28.reuse, 3 ;  /* 0x400800001c127828 */ /* 0x040fe20000000000 */
[----:B------:R-:W0:Y:S01]  /*07d0*/  LDC.64 R34, c[0x0][0x380] ;  /* 0x0000e000ff227b82 */ /* 0x000e220000000a00 */
[----:B------:R-:W3:Y:S01]  /*07e0*/  F2I.TRUNC.NTZ R46, R46 ;  /* 0x0000002e002e7305 */ /* 0x000ee2000020f100 */
[C---:B------:R-:W-:Y:S02]  /*07f0*/  DMUL R22, R28.reuse, -2 ;  /* 0xc00000001c167828 */ /* 0x040fe40000000000 */
[----:B------:R-:W-:Y:S01]  /*0800*/  DMUL R28, R28, -4 ;  /* 0xc01000001c1c7828 */ /* 0x000fe20000000000 */
[----:B------:R-:W-:Y:S02]  /*0810*/  R2UR UR40, R4 ;  /* 0x00000000042872ca */ /* 0x000fe400000e0000 */
[----:B------:R-:W-:Y:S01]  /*0820*/  R2UR UR41, R5 ;  /* 0x00000000052972ca */ /* 0x000fe200000e0000 */
[----:B--2---:R-:W-:Y:S01]  /*0830*/  IMAD.WIDE.U32 R24, R41, 0x8, R30 ;  /* 0x0000000829187825 */ /* 0x004fe200078e001e */
[----:B-1----:R-:W1:Y:S01]  /*0840*/  F2I.F64.TRUNC R40, UR4 ;  /* 0x0000000400287d11 */ /* 0x002e62000830d100 */
[----:B------:R-:W-:-:S02]  /*0850*/  R2UR UR39, R3 ;  /* 0x00000000032772ca */ /* 0x000fc400000e0000 */
[----:B----4-:R-:W-:Y:S01]  /*0860*/  ISETP.EQ.AND P3, PT, R44, -0x1, !P1 ;  /* 0xffffffff2c00780c */ /* 0x010fe20004f62270 */
[----:B------:R-:W-:Y:S01]  /*0870*/  IMAD.WIDE R30, R43, 0x4000, R30 ;  /* 0x000040002b1e7825 */ /* 0x000fe200078e021e */
[----:B------:R-:W-:Y:S02]  /*0880*/  R2UR UR38, R2 ;  /* 0x00000000022672ca */ /* 0x000fe400000e0000 */
[----:B---3--:R-:W-:Y:S01]  /*0890*/  ISETP.EQ.AND P2, PT, R46, -0x1, !P1 ;  /* 0xffffffff2e00780c */ /* 0x008fe20004f42270 */
[----:B------:R-:W2:Y:S01]  /*08a0*/  F2I.F64.TRUNC R45, UR6 ;  /* 0x00000006002d7d11 */ /* 0x000ea2000830d100 */
[----:B-----5:R-:W-:Y:S01]  /*08b0*/  IMAD.WIDE.U32 R26, R41, 0x8, R32 ;  /* 0x00000008291a7825 */ /* 0x020fe200078e0020 */
[----:B------:R-:W-:Y:S02]  /*08c0*/  ISETP.EQ.AND P1, PT, R44, 0x1, !P0 ;  /* 0x000000012c00780c */ /* 0x000fe40004722270 */
[----:B------:R-:W-:Y:S01]  /*08d0*/  ISETP.EQ.AND P0, PT, R46, 0x1, !P0 ;  /* 0x000000012e00780c */ /* 0x000fe20004702270 */
[----:B------:R-:W-:Y:S01]  /*08e0*/  IMAD.MOV.U32 R2, RZ, RZ, RZ ;  /* 0x000000ffff027224 */ /* 0x000fe200078e00ff */
[----:B------:R-:W-:Y:S01]  /*08f0*/  P2R R48, PR, RZ, 0x8 ;  /* 0x00000008ff307803 */ /* 0x000fe20000000000 */
[----:B0-----:R-:W-:Y:S01]  /*0900*/  IMAD.WIDE.U32 R34, R43, 0x4000, R34 ;  /* 0x000040002b227825 */ /* 0x001fe200078e0022 */
[----:B------:R-:W0:Y:S01]  /*0910*/  F2I.F64.TRUNC R42, UR8 ;  /* 0x00000008002a7d11 */ /* 0x000e22000830d100 */
[----:B------:R-:W-:-:S02]  /*0920*/  P2R R50, PR, RZ, 0x4 ;  /* 0x00000004ff327803 */ /* 0x000fc40000000000 */
[----:B------:R-:W-:Y:S01]  /*0930*/  P2R R49, PR, RZ, 0x2 ;  /* 0x00000002ff317803 */ /* 0x000fe20000000000 */
[----:B------:R-:W-:Y:S01]  /*0940*/  IMAD.WIDE R32, R43, 0x4000, R32 ;  /* 0x000040002b207825 */ /* 0x000fe200078e0220 */
[----:B------:R-:W-:-:S03]  /*0950*/  P2R R51, PR, RZ, 0x1 ;  /* 0x00000001ff337803 */ /* 0x000fc60000000000 */
[----:B------:R-:W3:Y:S01]  /*0960*/  F2I.F64.TRUNC R47, UR10 ;  /* 0x0000000a002f7d11 */ /* 0x000ee2000830d100 */
[----:B------:R-:W-:-:S04]  /*0970*/  IMAD.WIDE.U32 R34, R41, 0x8, R34 ;  /* 0x0000000829227825 */ /* 0x000fc800078e0022 */
[----:B------:R-:W-:-:S04]  /*0980*/  IMAD.WIDE.U32 R36, R43, 0x4000, R24 ;  /* 0x000040002b247825 */ /* 0x000fc800078e0018 */
[----:B012---:R-:W-:-:S07]  /*0990*/  IMAD.WIDE.U32 R38, R43, 0x4000, R26 ;  /* 0x000040002b267825 */ /* 0x007fce00078e001a */
.L_x_81:
[----:B------:R-:W-:Y:S01]  /*09a0*/  MOV R0, 0x8 ;  /* 0x0000000800007802 */ /* 0x000fe20000000f00 */
[----:B0-----:R-:W-:Y:S02]  /*09b0*/  IMAD.MOV.U32 R4, RZ, RZ, 0x10 ;  /* 0x00000010ff047424 */ /* 0x001fe400078e00ff */
[----:B------:R-:W-:Y:S01]  /*09c0*/  IMAD.MOV.U32 R5, RZ, RZ, RZ ;  /* 0x000000ffff057224 */ /* 0x000fe200078e00ff */
[----:B------:R0:W1:Y:S06]  /*09d0*/  LDC.64 R6, c[0x4][R0] ;  /* 0x0100000000067b82 */ /* 0x00006c0000000a00 */
[----:B------:R-:W-:-:S07]  /*09e0*/  LEPC R20, `(.L_x_2) ;  /* 0x000000001014794e */ /* 0x000fce0000000000 */
[----:B01-3--:R-:W-:Y:S05]  /*09f0*/  CALL.ABS.NOINC R6 ;  /* 0x0000000006007343 */ /* 0x00bfea0003c00000 */
.L_x_2:
[----:B------:R-:W-:Y:S01]  /*0a00*/  ISETP.NE.AND P0, PT, R41, 0x7ff, PT ;  /* 0x000007ff2900780c */ /* 0x000fe20003f05270 */
[----:B------:R-:W-:Y:S01]  /*0a10*/  IMAD.MOV.U32 R17, RZ, RZ, R5 ;  /* 0x000000ffff117224 */ /* 0x000fe200078e0005 */
[----:B------:R-:W-:Y:S02]  /*0a20*/  MOV R16, R4 ;  /* 0x0000000400107202 */ /* 0x000fe40000000f00 */
[----:B------:R-:W-:-:S09]  /*0a30*/  P2R R0, PR, RZ, 0x1 ;  /* 0x00000001ff007803 */ /* 0x000fd20000000000 */
[----:B------:R-:W-:Y:S05]  /*0a40*/  @!P0 BRA `(.L_x_3) ;  /* 0x0000001400708947 */ /* 0x000fea0003800000 */
[----:B------:R-:W-:-:S13]  /*0a50*/  ISETP.NE.AND P0, PT, R41, RZ, PT ;  /* 0x000000ff2900720c */ /* 0x000fda0003f05270 */
[----:B------:R-:W-:Y:S05]  /*0a60*/  @P0 BRA `(.L_x_4) ;  /* 0x0000000800440947 */ /* 0x000fea0003800000 */
[----:B------:R-:W-:-:S13]  /*0a70*/  ISETP.NE.AND P0, PT, R43, RZ, PT ;  /* 0x000000ff2b00720c */ /* 0x000fda0003f05270 */
[----:B------:R-:W-:Y:S05]  /*0a80*/  @P0 BRA `(.L_x_5) ;  /* 0x0000000400140947 */ /* 0x000fea0003800000 */
[----:B------:R-:W-:Y:S01]  /*0a90*/  MOV R8, 0x0 ;  /* 0x0000000000087802 */ /* 0x000fe20000000f00 */
[----:B------:R-:W0:Y:S01]  /*0aa0*/  LDCU.64 UR4, c[0x4][0x10] ;  /* 0x01000200ff0477ac */ /* 0x000e220008000a00 */
[----:B------:R-:W-:Y:S02]  /*0ab0*/  ISETP.GE.AND P0, PT, R42, 0x1, PT ;  /* 0x000000012a00780c */ /* 0x000fe40003f06270 */
[----:B------:R-:W-:Y:S02]  /*0ac0*/  CS2R R6, SRZ ;  /* 0x0000000000067805 */ /* 0x000fe4000001ff00 */
[----:B------:R-:W1:Y:S01]  /*0ad0*/  LDC.64 R8, c[0x4][R8] ;  /* 0x0100000008087b82 */ /* 0x000e620000000a00 */
[----:B------:R-:W-:Y:S01]  /*0ae0*/  P2R R0, PR, RZ, 0x1 ;  /* 0x00000001ff007803 */ /* 0x000fe20000000000 */
[----:B0-----:R-:W-:Y:S02]  /*0af0*/  IMAD.U32 R4, RZ, RZ, UR4 ;  /* 0x00000004ff047e24 */ /* 0x001fe4000f8e00ff */
[----:B------:R-:W-:-:S07]  /*0b00*/  IMAD.U32 R5, RZ, RZ, UR5 ;  /* 0x00000005ff057e24 */ /* 0x000fce000f8e00ff */
[----:B------:R-:W-:-:S07]  /*0b10*/  LEPC R20, `(.L_x_6) ;  /* 0x000000001014794e */ /* 0x000fce0000000000 */
[----:B-1----:R-:W-:Y:S05]  /*0b20*/  CALL.ABS.NOINC R8 ;  /* 0x0000000008007343 */ /* 0x002fea0003c00000 */
.L_x_6:
[----:B------:R-:W-:-:S13]  /*0b30*/  ISETP.GE.AND P6, PT, R42, 0x1, PT ;  /* 0x000000012a00780c */ /* 0x000fda0003fc6270 */
[----:B------:R-:W-:Y:S05]  /*0b40*/  @!P6 BRA `(.L_x_7) ;  /* 0x000000000044e947 */ /* 0x000fea0003800000 */
[----:B------:R-:W-:Y:S01]  /*0b50*/  ISETP.GE.AND P0, PT, R47, 0x1, PT ;  /* 0x000000012f00780c */ /* 0x000fe20003f06270 */
[----:B------:R-:W0:-:S12]  /*0b60*/  I2F.F64.U32 R6, R42 ;  /* 0x0000002a00067312 */ /* 0x000e180000201800 */
[----:B------:R-:W-:Y:S01]  /*0b70*/  @P0 IADD3 R0, PT, PT, R42, R47, RZ ;  /* 0x0000002f2a000210 */ /* 0x000fe20007ffe0ff */
[----:B------:R1:W-:Y:S01]  /*0b80*/  @P0 ST.E.64 desc[UR36][R16.64+0x8], R28 ;  /* 0x0000081c10000985 */ /* 0x0003e2000c101b24 */
[----:B0-----:R-:W-:Y:S02]  /*0b90*/  DMUL R8, R6, UR40 ;  /* 0x0000002806087c28 */ /* 0x001fe40008000000 */
[----:B------:R-:W0:Y:S01]  /*0ba0*/  @P0 I2F.F64.U32 R4, R0 ;  /* 0x0000000000040312 */ /* 0x000e220000201800 */
[----:B------:R1:W-:Y:S01]  /*0bb0*/  @!P0 ST.E.64 desc[UR36][R16.64+0x8], R22 ;  /* 0x0000081610008985 */ /* 0x0003e2000c101b24 */
[----:B------:R-:W-:Y:S02]  /*0bc0*/  @P0 IMAD.MOV.U32 R6, RZ, RZ, R28 ;  /* 0x000000ffff060224 */ /* 0x000fe400078e001c */
[----:B------:R-:W-:Y:S02]  /*0bd0*/  @P0 IMAD.MOV.U32 R7, RZ, RZ, R29 ;  /* 0x000000ffff070224 */ /* 0x000fe400078e001d */
[----:B------:R-:W-:-:S02]  /*0be0*/  @!P0 IMAD.MOV.U32 R6, RZ, RZ, R22 ;  /* 0x000000ffff068224 */ /* 0x000fc400078e0016 */
[----:B------:R-:W-:Y:S01]  /*0bf0*/  @!P0 IMAD.MOV.U32 R7, RZ, RZ, R23 ;  /* 0x000000ffff078224 */ /* 0x000fe200078e0017 */
[----:B0-----:R-:W-:-:S07]  /*0c00*/  @P0 DMUL R4, R4, UR40 ;  /* 0x0000002804040c28 */ /* 0x001fce0008000000 */
[----:B------:R1:W-:Y:S04]  /*0c10*/  @P0 ST.E.64 desc[UR36][R16.64], R4 ;  /* 0x0000000410000985 */ /* 0x0003e8000c101b24 */
[----:B------:R1:W-:Y:S01]  /*0c20*/  @!P0 ST.E.64 desc[UR36][R16.64], R8 ;  /* 0x0000000810008985 */ /* 0x0003e2000c101b24 */
[----:B------:R-:W-:Y:S01]  /*0c30*/  @!P0 IMAD.MOV.U32 R4, RZ, RZ, R8 ;  /* 0x000000ffff048224 */ /* 0x000fe200078e0008 */
[----:B------:R-:W-:Y:S01]  /*0c40*/  @!P0 MOV R5, R9 ;  /* 0x0000000900058202 */ /* 0x000fe20000000f00 */
[----:B------:R-:W-:Y:S06]  /*0c50*/  BRA `(.L_x_8) ;  /* 0x00000000002c7947 */ /* 0x000fec0003800000 */
.L_x_7:
[----:B------:R-:W-:-:S13]  /*0c60*/  ISETP.GE.AND P0, PT, R47, 0x1, PT ;  /* 0x000000012f00780c */ /* 0x000fda0003f06270 */
[----:B------:R-:W0:Y:S01]  /*0c70*/  @P0 I2F.F64.U32 R4, R47 ;  /* 0x0000002f00040312 */ /* 0x000e220000201800 */
[----:B------:R2:W-:Y:S01]  /*0c80*/  @P0 ST.E.64 desc[UR36][R16.64+0x8], R22 ;  /* 0x0000081610000985 */ /* 0x0005e2000c101b24 */
[----:B------:R-:W-:Y:S01]  /*0c90*/  @P0 IMAD.MOV.U32 R6, RZ, RZ, R22 ;  /* 0x000000ffff060224 */ /* 0x000fe200078e0016 */
[----:B------:R-:W-:Y:S02]  /*0ca0*/  @P0 MOV R7, R23 ;  /* 0x0000001700070202 */ /* 0x000fe40000000f00 */
[----:B------:R-:W-:Y:S01]  /*0cb0*/  @!P0 CS2R R6, SRZ ;  /* 0x0000000000068805 */ /* 0x000fe2000001ff00 */
[----:B------:R2:W-:Y:S01]  /*0cc0*/  @!P0 ST.E.64 desc[UR36][R16.64+0x8], RZ ;  /* 0x000008ff10008985 */ /* 0x0005e2000c101b24 */
[----:B0-----:R-:W-:-:S07]  /*0cd0*/  @P0 DMUL R4, R4, UR40 ;  /* 0x0000002804040c28 */ /* 0x001fce0008000000 */
[----:B------:R2:W-:Y:S04]  /*0ce0*/  @P0 ST.E.64 desc[UR36][R16.64], R4 ;  /* 0x0000000410000985 */ /* 0x0005e8000c101b24 */
[----:B------:R2:W-:Y:S02]  /*0cf0*/  @!P0 ST.E.64 desc[UR36][R16.64], RZ ;  /* 0x000000ff10008985 */ /* 0x0005e4000c101b24 */
[----:B--2---:R-:W-:-:S07]  /*0d00*/  @!P0 CS2R R4, SRZ ;  /* 0x0000000000048805 */ /* 0x004fce000001ff00 */
.L_x_8:
[----:B------:R-:W1:Y:S01]  /*0d10*/  LDC.64 R14, c[0x0][0x398] ;  /* 0x0000e600ff0e7b82 */ /* 0x000e620000000a00 */
[----:B------:R-:W-:Y:S01]  /*0d20*/  DADD R6, -R6, UR40 ;  /* 0x0000002806067e29 */ /* 0x000fe20008000100 */
[----:B------:R-:W-:Y:S01]  /*0d30*/  IMAD.MOV.U32 R12, RZ, RZ, 0x1 ;  /* 0x00000001ff0c7424 */ /* 0x000fe200078e00ff */
[----:B------:R-:W0:Y:S01]  /*0d40*/  LDCU.64 UR4, c[0x0][0x3a8] ;  /* 0x00007500ff0477ac */ /* 0x000e220008000a00 */
[----:B-1----:R-:W2:Y:S04]  /*0d50*/  LDG.E.64 R8, desc[UR36][R14.64] ;  /* 0x000000240e087981 */ /* 0x002ea8000c1e1b00 */
[----:B------:R-:W2:Y:S01]  /*0d60*/  LDG.E.64 R10, desc[UR36][R14.64+0x8] ;  /* 0x000008240e0a7981 */ /* 0x000ea2000c1e1b00 */
[----:B------:R-:W1:Y:S02]  /*0d70*/  MUFU.RCP64H R13, R7 ;  /* 0x00000007000d7308 */ /* 0x000e640000001800 */
[----:B-1----:R-:W-:-:S08]  /*0d80*/  DFMA R16, -R6, R12, 1 ;  /* 0x3ff000000610742b */ /* 0x002fd0000000010c */
[----:B------:R-:W-:-:S08]  /*0d90*/  DFMA R16, R16, R16, R16 ;  /* 0x000000101010722b */ /* 0x000fd00000000010 */
[----:B------:R-:W-:Y:S02]  /*0da0*/  DFMA R12, R12, R16, R12 ;  /* 0x000000100c0c722b */ /* 0x000fe4000000000c */
[----:B--2---:R-:W-:-:S06]  /*0db0*/  DADD R8, R8, R10 ;  /* 0x0000000008087229 */ /* 0x004fcc000000000a */
[----:B------:R-:W-:Y:S02]  /*0dc0*/  DFMA R10, -R6, R12, 1 ;  /* 0x3ff00000060a742b */ /* 0x000fe4000000010c */
[----:B0-----:R-:W-:-:S06]  /*0dd0*/  DFMA R8, R8, UR4, R4 ;  /* 0x0000000408087c2b */ /* 0x001fcc0008000004 */
[----:B------:R-:W-:-:S08]  /*0de0*/  DFMA R10, R12, R10, R12 ;  /* 0x0000000a0c0a722b */ /* 0x000fd0000000000c */
[----:B------:R-:W-:Y:S01]  /*0df0*/  DMUL R4, R8, R10 ;  /* 0x0000000a08047228 */ /* 0x000fe20000000000 */
[----:B------:R-:W-:-:S07]  /*0e00*/  FSETP.GEU.AND P1, PT, |R9|, 6.5827683646048100446e-37, PT ;  /* 0x036000000900780b */ /* 0x000fce0003f2e200 */
[----:B------:R-:W-:-:S08]  /*0e10*/  DFMA R12, -R6, R4, R8 ;  /* 0x00000004060c722b */ /* 0x000fd00000000108 */
[----:B------:R-:W-:-:S10]  /*0e20*/  DFMA R4, R10, R12, R4 ;  /* 0x0000000c0a04722b */ /* 0x000fd40000000004 */
[----:B------:R-:W-:-:S05]  /*0e30*/  FFMA R0, RZ, R7, R5 ;  /* 0x00000007ff007223 */ /* 0x000fca0000000005 */
[----:B------:R-:W-:-:S13]  /*0e40*/  FSETP.GT.AND P0, PT, |R0|, 1.469367938527859385e-39, PT ;  /* 0x001000000000780b */ /* 0x000fda0003f04200 */
[----:B------:R-:W-:Y:S05]  /*0e50*/  @P0 BRA P1, `(.L_x_9) ;  /* 0x0000000000140947 */ /* 0x000fea0000800000 */
[----:B------:R-:W-:Y:S01]  /*0e60*/  IMAD.MOV.U32 R4, RZ, RZ, R8 ;  /* 0x000000ffff047224 */ /* 0x000fe200078e0008 */
[----:B------:R-:W-:-:S07]  /*0e70*/  MOV R0, 0xe90 ;  /* 0x00000e9000007802 */ /* 0x000fce0000000f00 */
[----:B------:R-:W-:Y:S05]  /*0e80*/  CALL.REL.NOINC `($__internal_0_$__cuda_sm20_div_rn_f64_full) ;  /* 0x0000004400e87944 */ /* 0x000fea0003c00000 */
[----:B------:R-:W-:Y:S01]  /*0e90*/  IMAD.MOV.U32 R4, RZ, RZ, R12 ;  /* 0x000000ffff047224 */ /* 0x000fe200078e000c */
[----:B------:R-:W-:-:S07]  /*0ea0*/  MOV R5, R13 ;  /* 0x0000000d00057202 */ /* 0x000fce0000000f00 */
.L_x_9:
[----:B------:R-:W0:Y:S02]  /*0eb0*/  LDC.64 R6, c[0x0][0x390] ;  /* 0x0000e400ff067b82 */ /* 0x000e240000000a00 */
[----:B0-----:R0:W-:Y:S01]  /*0ec0*/  STG.E.64 desc[UR36][R6.64], R4 ;  /* 0x0000000406007986 */ /* 0x0011e2000c101b24 */
[----:B------:R-:W-:Y:S05]  /*0ed0*/  BRA `(.L_x_10) ;  /* 0x00000018009c7947 */ /* 0x000fea0003800000 */
.L_x_5:
[----:B------:R-:W0:Y:S02]  /*0ee0*/  LDCU.64 UR4, c[0x3][0x10] ;  /* 0x00c00200ff0477ac */ /* 0x000e240008000a00 */
[----:B0-----:R-:W-:-:S14]  /*0ef0*/  DSETP.LT.AND P0, PT, RZ, UR4, PT ;  /* 0x00000004ff007e2a */ /* 0x001fdc000bf01000 */
[----:B------:R-:W-:Y:S05]  /*0f00*/  @!P0 BRA `(.L_x_11) ;  /* 0x0000000000948947 */ /* 0x000fea0003800000 */
[----:B------:R-:W-:Y:S01]  /*0f10*/  IMAD.U32 R4, RZ, RZ, UR4 ;  /* 0x00000004ff047e24 */ /* 0x000fe2000f8e00ff */
[----:B------:R-:W-:Y:S01]  /*0f20*/  ST.E.64 desc[UR36][R16.64+0x8], R22 ;  /* 0x0000081610007985 */ /* 0x000fe2000c101b24 */
[----:B------:R-:W-:Y:S02]  /*0f30*/  IMAD.U32 R5, RZ, RZ, UR5 ;  /* 0x00000005ff057e24 */ /* 0x000fe4000f8e00ff */
[----:B------:R-:W-:Y:S01]  /*0f40*/  IMAD.WIDE R8, R44, 0x4000, R30 ;  /* 0x000040002c087825 */ /* 0x000fe200078e021e */
[----:B------:R-:W-:Y:S01]  /*0f50*/  DADD R6, R18, -R22 ;  /* 0x0000000012067229 */ /* 0x000fe20000000816 */
[----:B------:R-:W0:Y:S02]  /*0f60*/  LDCU.64 UR4, c[0x0][0x3a8] ;  /* 0x00007500ff0477ac */ /* 0x000e240008000a00 */
[----:B------:R-:W-:-:S07]  /*0f70*/  DMUL R4, R4, UR40 ;  /* 0x0000002804047c28 */ /* 0x000fce0008000000 */
[----:B------:R1:W-:Y:S04]  /*0f80*/  ST.E.64 desc[UR36][R16.64], R4 ;  /* 0x0000000410007985 */ /* 0x0003e8000c101b24 */
[----:B------:R-:W2:Y:S04]  /*0f90*/  LDG.E.64 R14, desc[UR36][R30.64] ;  /* 0x000000241e0e7981 */ /* 0x000ea8000c1e1b00 */
[----:B------:R-:W2:Y:S04]  /*0fa0*/  LDG.E.64 R20, desc[UR36][R30.64+0x8] ;  /* 0x000008241e147981 */ /* 0x000ea8000c1e1b00 */
[----:B------:R-:W3:Y:S01]  /*0fb0*/  LDG.E.64 R8, desc[UR36][R8.64] ;  /* 0x0000002408087981 */ /* 0x000ee2000c1e1b00 */
[----:B------:R-:W4:Y:S01]  /*0fc0*/  MUFU.RCP64H R11, R7 ;  /* 0x00000007000b7308 */ /* 0x000f220000001800 */
[----:B------:R-:W-:Y:S01]  /*0fd0*/  IMAD.MOV.U32 R10, RZ, RZ, 0x1 ;  /* 0x00000001ff0a7424 */ /* 0x000fe200078e00ff */
[----:B------:R-:W-:Y:S05]  /*0fe0*/  BSSY.RECONVERGENT B1, `(.L_x_12) ;  /* 0x0000015000017945 */ /* 0x000fea0003800200 */
[----:B----4-:R-:W-:-:S08]  /*0ff0*/  DFMA R12, -R6, R10, 1 ;  /* 0x3ff00000060c742b */ /* 0x010fd0000000010a */
[----:B------:R-:W-:-:S08]  /*1000*/  DFMA R12, R12, R12, R12 ;  /* 0x0000000c0c0c722b */ /* 0x000fd0000000000c */
[----:B------:R-:W-:-:S08]  /*1010*/  DFMA R12, R10, R12, R10 ;  /* 0x0000000c0a0c722b */ /* 0x000fd0000000000a */
[----:B------:R-:W-:-:S08]  /*1020*/  DFMA R10, -R6, R12, 1 ;  /* 0x3ff00000060a742b */ /* 0x000fd0000000010c */
[----:B------:R-:W-:Y:S02]  /*1030*/  DFMA R10, R12, R10, R12 ;  /* 0x0000000a0c0a722b */ /* 0x000fe4000000000c */
[----:B--2---:R-:W-:-:S08]  /*1040*/  DADD R14, R14, R20 ;  /* 0x000000000e0e7229 */ /* 0x004fd00000000014 */
[----:B---3--:R-:W-:-:S08]  /*1050*/  DADD R14, R14, R8 ;  /* 0x000000000e0e7229 */ /* 0x008fd00000000008 */
[----:B0-----:R-:W-:-:S08]  /*1060*/  DFMA R8, R14, UR4, R4 ;  /* 0x000000040e087c2b */ /* 0x001fd00008000004 */
[----:B-1----:R-:W-:Y:S02]  /*1070*/  DMUL R4, R8, R10 ;  /* 0x0000000a08047228 */ /* 0x002fe40000000000 */
[----:B------:R-:W-:-:S06]  /*1080*/  FSETP.GEU.AND P1, PT, |R9|, 6.5827683646048100446e-37, PT ;  /* 0x036000000900780b */ /* 0x000fcc0003f2e200 */
[----:B------:R-:W-:-:S08]  /*1090*/  DFMA R12, -R6, R4, R8 ;  /* 0x00000004060c722b */ /* 0x000fd00000000108 */
[----:B------:R-:W-:-:S10]  /*10a0*/  DFMA R4, R10, R12, R4 ;  /* 0x0000000c0a04722b */ /* 0x000fd40000000004 */
[----:B------:R-:W-:-:S05]  /*10b0*/  FFMA R0, RZ, R7, R5 ;  /* 0x00000007ff007223 */ /* 0x000fca0000000005 */
[----:B------:R-:W-:-:S13]  /*10c0*/  FSETP.GT.AND P0, PT, |R0|, 1.469367938527859385e-39, PT ;  /* 0x001000000000780b */ /* 0x000fda0003f04200 */
[----:B------:R-:W-:Y:S05]  /*10d0*/  @P0 BRA P1, `(.L_x_13) ;  /* 0x0000000000140947 */ /* 0x000fea0000800000 */
[----:B------:R-:W-:Y:S02]  /*10e0*/  MOV R4, R8 ;  /* 0x0000000800047202 */ /* 0x000fe40000000f00 */
[----:B------:R-:W-:-:S07]  /*10f0*/  MOV R0, 0x1110 ;  /* 0x0000111000007802 */ /* 0x000fce0000000f00 */
[----:B------:R-:W-:Y:S05]  /*1100*/  CALL.REL.NOINC `($__internal_0_$__cuda_sm20_div_rn_f64_full) ;  /* 0x0000004400487944 */ /* 0x000fea0003c00000 */
[----:B------:R-:W-:Y:S02]  /*1110*/  IMAD.MOV.U32 R4, RZ, RZ, R12 ;  /* 0x000000ffff047224 */ /* 0x000fe400078e000c */
[----:B------:R-:W-:-:S07]  /*1120*/  IMAD.MOV.U32 R5, RZ, RZ, R13 ;  /* 0x000000ffff057224 */ /* 0x000fce00078e000d */
.L_x_13:
[----:B------:R-:W-:Y:S05]  /*1130*/  BSYNC.RECONVERGENT B1 ;  /* 0x0000000000017941 */ /* 0x000fea0003800200 */
.L_x_12:
[----:B------:R0:W-:Y:S01]  /*1140*/  STG.E.64 desc[UR36][R32.64], R4 ;  /* 0x0000000420007986 */ /* 0x0001e2000c101b24 */
[----:B------:R-:W-:Y:S05]  /*1150*/  BRA `(.L_x_10) ;  /* 0x0000001400fc7947 */ /* 0x000fea0003800000 */
.L_x_11:
[----:B------:R-:W2:Y:S01]  /*1160*/  LDG.E.64 R6, desc[UR36][R30.64] ;  /* 0x000000241e067981 */ /* 0x000ea2000c1e1b00 */
[----:B------:R-:W-:-:S03]  /*1170*/  IMAD.WIDE R14, R44, 0x4000, R30 ;  /* 0x000040002c0e7825 */ /* 0x000fc600078e021e */
[----:B------:R-:W2:Y:S01]  /*1180*/  LDG.E.64 R8, desc[UR36][R30.64+0x8] ;  /* 0x000008241e087981 */ /* 0x000ea2000c1e1b00 */
[----:B------:R-:W0:Y:S01]  /*1190*/  MUFU.RCP64H R11, R19 ;  /* 0x00000013000b7308 */ /* 0x000e220000001800 */
[----:B------:R-:W-:Y:S01]  /*11a0*/  IMAD.MOV.U32 R10, RZ, RZ, 0x1 ;  /* 0x00000001ff0a7424 */ /* 0x000fe200078e00ff */
[----:B------:R-:W1:Y:S01]  /*11b0*/  LDCU.64 UR4, c[0x0][0x3a8] ;  /* 0x00007500ff0477ac */ /* 0x000e620008000a00 */
[----:B------:R-:W3:Y:S01]  /*11c0*/  LDG.E.64 R4, desc[UR36][R14.64] ;  /* 0x000000240e047981 */ /* 0x000ee2000c1e1b00 */
[----:B------:R-:W-:Y:S03]  /*11d0*/  BSSY.RECONVERGENT B1, `(.L_x_14) ;  /* 0x0000018000017945 */ /* 0x000fe60003800200 */
[----:B0-----:R-:W-:-:S08]  /*11e0*/  DFMA R12, -R18, R10, 1 ;  /* 0x3ff00000120c742b */ /* 0x001fd0000000010a */
[----:B------:R-:W-:-:S08]  /*11f0*/  DFMA R12, R12, R12, R12 ;  /* 0x0000000c0c0c722b */ /* 0x000fd0000000000c */
[----:B------:R-:W-:Y:S02]  /*1200*/  DFMA R12, R10, R12, R10 ;  /* 0x0000000c0a0c722b */ /* 0x000fe4000000000a */
[----:B--2---:R-:W-:-:S08]  /*1210*/  DADD R6, R6, R8 ;  /* 0x0000000006067229 */ /* 0x004fd00000000008 */
[----:B---3--:R-:W-:Y:S02]  /*1220*/  DADD R6, R6, R4 ;  /* 0x0000000006067229 */ /* 0x008fe40000000004 */
[----:B------:R-:W-:-:S06]  /*1230*/  DFMA R4, -R18, R12, 1 ;  /* 0x3ff000001204742b */ /* 0x000fcc000000010c */
[----:B-1----:R-:W-:Y:S02]  /*1240*/  DMUL R6, R6, UR4 ;  /* 0x0000000406067c28 */ /* 0x002fe40008000000 */
        /* <DEDUP_REMOVED lines=8> */
[----:B------:R-:W-:Y:S01]  /*12d0*/  MOV R4, R6 ;  /* 0x0000000600047202 */ /* 0x000fe20000000f00 */
[----:B------:R-:W-:Y:S01]  /*12e0*/  IMAD.MOV.U32 R9, RZ, RZ, R7 ;  /* 0x000000ffff097224 */ /* 0x000fe200078e0007 */
[----:B------:R-:W-:Y:S01]  /*12f0*/  MOV R0, 0x1330 ;  /* 0x0000133000007802 */ /* 0x000fe20000000f00 */
[----:B------:R-:W-:Y:S02]  /*1300*/  IMAD.MOV.U32 R6, RZ, RZ, R18 ;  /* 0x000000ffff067224 */ /* 0x000fe400078e0012 */
[----:B------:R-:W-:-:S07]  /*1310*/  IMAD.MOV.U32 R7, RZ, RZ, R19 ;  /* 0x000000ffff077224 */ /* 0x000fce00078e0013 */
[----:B------:R-:W-:Y:S05]  /*1320*/  CALL.REL.NOINC `($__internal_0_$__cuda_sm20_div_rn_f64_full) ;  /* 0x0000004000c07944 */ /* 0x000fea0003c00000 */
[----:B------:R-:W-:Y:S01]  /*1330*/  MOV R4, R12 ;  /* 0x0000000c00047202 */ /* 0x000fe20000000f00 */
[----:B------:R-:W-:-:S07]  /*1340*/  IMAD.MOV.U32 R5, RZ, RZ, R13 ;  /* 0x000000ffff057224 */ /* 0x000fce00078e000d */
.L_x_15:
[----:B------:R-:W-:Y:S05]  /*1350*/  BSYNC.RECONVERGENT B1 ;  /* 0x0000000000017941 */ /* 0x000fea0003800200 */
.L_x_14:
[----:B------:R0:W-:Y:S01]  /*1360*/  STG.E.64 desc[UR36][R32.64], R4 ;  /* 0x0000000420007986 */ /* 0x0001e2000c101b24 */
[----:B------:R-:W-:Y:S05]  /*1370*/  BRA `(.L_x_10) ;  /* 0x0000001400747947 */ /* 0x000fea0003800000 */
.L_x_4:
[----:B------:R-:W-:Y:S01]  /*1380*/  ISETP.NE.AND P0, PT, R48, RZ, PT ;  /* 0x000000ff3000720c */ /* 0x000fe20003f05270 */
[----:B------:R-:W-:-:S12]  /*1390*/  DADD R6, R18, -R22 ;  /* 0x0000000012067229 */ /* 0x000fd80000000816 */
[----:B------:R-:W-:Y:S05]  /*13a0*/  @!P0 BRA `(.L_x_16) ;  /* 0x00000004001c8947 */ /* 0x000fea0003800000 */
[----:B------:R-:W0:Y:S02]  /*13b0*/  LDCU.64 UR4, c[0x3][0x18] ;  /* 0x00c00300ff0477ac */ /* 0x000e240008000a00 */
[----:B0-----:R-:W-:-:S14]  /*13c0*/  DSETP.LT.AND P0, PT, RZ, UR4, PT ;  /* 0x00000004ff007e2a */ /* 0x001fdc000bf01000 */
[----:B------:R-:W-:Y:S05]  /*13d0*/  @!P0 BRA `(.L_x_17) ;  /* 0x00000000008c8947 */ /* 0x000fea0003800000 */
[----:B------:R-:W-:Y:S01]  /*13e0*/  IMAD.U32 R4, RZ, RZ, UR4 ;  /* 0x00000004ff047e24 */ /* 0x000fe2000f8e00ff */
[----:B------:R-:W-:Y:S01]  /*13f0*/  ST.E.64 desc[UR36][R16.64+0x8], R22 ;  /* 0x0000081610007985 */ /* 0x000fe2000c101b24 */
[----:B------:R-:W-:Y:S01]  /*1400*/  IMAD.U32 R5, RZ, RZ, UR5 ;  /* 0x00000005ff057e24 */ /* 0x000fe2000f8e00ff */
[----:B------:R-:W0:Y:S01]  /*1410*/  MUFU.RCP64H R11, R7 ;  /* 0x00000007000b7308 */ /* 0x000e220000001800 */
[----:B------:R-:W-:Y:S01]  /*1420*/  MOV R10, 0x1 ;  /* 0x00000001000a7802 */ /* 0x000fe20000000f00 */
[----:B------:R-:W1:Y:S03]  /*1430*/  LDCU.64 UR4, c[0x0][0x3a8] ;  /* 0x00007500ff0477ac */ /* 0x000e660008000a00 */
[----:B------:R-:W-:-:S07]  /*1440*/  DMUL R4, R4, UR40 ;  /* 0x0000002804047c28 */ /* 0x000fce0008000000 */
[----:B------:R2:W-:Y:S04]  /*1450*/  ST.E.64 desc[UR36][R16.64], R4 ;  /* 0x0000000410007985 */ /* 0x0005e8000c101b24 */
[----:B------:R-:W3:Y:S04]  /*1460*/  LDG.E.64 R14, desc[UR36][R24.64] ;  /* 0x00000024180e7981 */ /* 0x000ee8000c1e1b00 */
[----:B------:R-:W3:Y:S04]  /*1470*/  LDG.E.64 R12, desc[UR36][R24.64+0x8] ;  /* 0x00000824180c7981 */ /* 0x000ee8000c1e1b00 */
[----:B------:R-:W4:Y:S01]  /*1480*/  LDG.E.64 R8, desc[UR36][R24.64+-0x8] ;  /* 0xfffff82418087981 */ /* 0x000f22000c1e1b00 */
[----:B0-----:R-:W-:Y:S01]  /*1490*/  DFMA R20, -R6, R10, 1 ;  /* 0x3ff000000614742b */ /* 0x001fe2000000010a */
[----:B------:R-:W-:Y:S07]  /*14a0*/  BSSY.RECONVERGENT B1, `(.L_x_18) ;  /* 0x0000014000017945 */ /* 0x000fee0003800200 */
[----:B------:R-:W-:-:S08]  /*14b0*/  DFMA R20, R20, R20, R20 ;  /* 0x000000141414722b */ /* 0x000fd00000000014 */
[----:B------:R-:W-:Y:S02]  /*14c0*/  DFMA R10, R10, R20, R10 ;  /* 0x000000140a0a722b */ /* 0x000fe4000000000a */
[----:B---3--:R-:W-:-:S06]  /*14d0*/  DADD R12, R14, R12 ;  /* 0x000000000e0c7229 */ /* 0x008fcc000000000c */
[----:B------:R-:W-:Y:S02]  /*14e0*/  DFMA R14, -R6, R10, 1 ;  /* 0x3ff00000060e742b */ /* 0x000fe4000000010a */
[----:B----4-:R-:W-:-:S06]  /*14f0*/  DADD R8, R12, R8 ;  /* 0x000000000c087229 */ /* 0x010fcc0000000008 */
[----:B------:R-:W-:Y:S02]  /*1500*/  DFMA R14, R10, R14, R10 ;  /* 0x0000000e0a0e722b */ /* 0x000fe4000000000a */
[----:B-1----:R-:W-:-:S08]  /*1510*/  DFMA R8, R8, UR4, R4 ;  /* 0x0000000408087c2b */ /* 0x002fd00008000004 */
[----:B--2---:R-:W-:Y:S02]  /*1520*/  DMUL R4, R14, R8 ;  /* 0x000000080e047228 */ /* 0x004fe40000000000 */
[----:B------:R-:W-:-:S06]  /*1530*/  FSETP.GEU.AND P1, PT, |R9|, 6.5827683646048100446e-37, PT ;  /* 0x036000000900780b */ /* 0x000fcc0003f2e200 */
        /* <DEDUP_REMOVED lines=8> */
[----:B------:R-:W-:Y:S02]  /*15c0*/  IMAD.MOV.U32 R4, RZ, RZ, R12 ;  /* 0x000000ffff047224 */ /* 0x000fe400078e000c */
[----:B------:R-:W-:-:S07]  /*15d0*/  IMAD.MOV.U32 R5, RZ, RZ, R13 ;  /* 0x000000ffff057224 */ /* 0x000fce00078e000d */
.L_x_19:
[----:B------:R-:W-:Y:S05]  /*15e0*/  BSYNC.RECONVERGENT B1 ;  /* 0x0000000000017941 */ /* 0x000fea0003800200 */
.L_x_18:
[----:B------:R1:W-:Y:S01]  /*15f0*/  STG.E.64 desc[UR36][R26.64], R4 ;  /* 0x000000041a007986 */ /* 0x0003e2000c101b24 */
[----:B------:R-:W-:Y:S05]  /*1600*/  BRA `(.L_x_10) ;  /* 0x0000001000d07947 */ /* 0x000fea0003800000 */
.L_x_17:
[----:B------:R-:W2:Y:S04]  /*1610*/  LDG.E.64 R6, desc[UR36][R24.64] ;  /* 0x0000002418067981 */ /* 0x000ea8000c1e1b00 */
[----:B------:R-:W2:Y:S04]  /*1620*/  LDG.E.64 R8, desc[UR36][R24.64+0x8] ;  /* 0x0000082418087981 */ /* 0x000ea8000c1e1b00 */
[----:B------:R-:W3:Y:S01]  /*1630*/  LDG.E.64 R4, desc[UR36][R24.64+-0x8] ;  /* 0xfffff82418047981 */ /* 0x000ee2000c1e1b00 */
[----:B------:R-:W0:Y:S01]  /*1640*/  MUFU.RCP64H R11, R19 ;  /* 0x00000013000b7308 */ /* 0x000e220000001800 */
[----:B------:R-:W-:Y:S01]  /*1650*/  MOV R10, 0x1 ;  /* 0x00000001000a7802 */ /* 0x000fe20000000f00 */
[----:B------:R-:W1:Y:S01]  /*1660*/  LDCU.64 UR4, c[0x0][0x3a8] ;  /* 0x00007500ff0477ac */ /* 0x000e620008000a00 */
[----:B------:R-:W-:Y:S04]  /*1670*/  BSSY.RECONVERGENT B1, `(.L_x_20) ;  /* 0x0000018000017945 */ /* 0x000fe80003800200 */
        /* <DEDUP_REMOVED lines=16> */
[----:B------:R-:W-:Y:S01]  /*1780*/  MOV R0, 0x17d0 ;  /* 0x000017d000007802 */ /* 0x000fe20000000f00 */
[----:B------:R-:W-:Y:S01]  /*1790*/  IMAD.MOV.U32 R9, RZ, RZ, R7 ;  /* 0x000000ffff097224 */ /* 0x000fe200078e0007 */
[----:B------:R-:W-:Y:S01]  /*17a0*/  MOV R7, R19 ;  /* 0x0000001300077202 */ /* 0x000fe20000000f00 */
[----:B------:R-:W-:-:S07]  /*17b0*/  IMAD.MOV.U32 R6, RZ, RZ, R18 ;  /* 0x000000ffff067224 */ /* 0x000fce00078e0012 */
[----:B------:R-:W-:Y:S05]  /*17c0*/  CALL.REL.NOINC `($__internal_0_$__cuda_sm20_div_rn_f64_full) ;  /* 0x0000003c00987944 */ /* 0x000fea0003c00000 */
[----:B------:R-:W-:Y:S02]  /*17d0*/  IMAD.MOV.U32 R4, RZ, RZ, R12 ;  /* 0x000000ffff047224 */ /* 0x000fe400078e000c */
[----:B------:R-:W-:-:S07]  /*17e0*/  IMAD.MOV.U32 R5, RZ, RZ, R13 ;  /* 0x000000ffff057224 */ /* 0x000fce00078e000d */
.L_x_21:
[----:B------:R-:W-:Y:S05]  /*17f0*/  BSYNC.RECONVERGENT B1 ;  /* 0x0000000000017941 */ /* 0x000fea0003800200 */
.L_x_20:
[----:B------:R0:W-:Y:S01]  /*1800*/  STG.E.64 desc[UR36][R26.64], R4 ;  /* 0x000000041a007986 */ /* 0x0001e2000c101b24 */
[----:B------:R-:W-:Y:S05]  /*1810*/  BRA `(.L_x_10) ;  /* 0x00000010004c7947 */ /* 0x000fea0003800000 */
.L_x_16:
[----:B------:R-:W-:-:S13]  /*1820*/  ISETP.NE.AND P0, PT, R49, RZ, PT ;  /* 0x000000ff3100720c */ /* 0x000fda0003f05270 */
[----:B------:R-:W-:Y:S05]  /*1830*/  @!P0 BRA `(.L_x_22) ;  /* 0x0000000400388947 */ /* 0x000fea0003800000 */
[----:B------:R-:W0:Y:S02]  /*1840*/  LDCU.64 UR4, c[0x3][0x8] ;  /* 0x00c00100ff0477ac */ /* 0x000e240008000a00 */
[----:B0-----:R-:W-:-:S14]  /*1850*/  DSETP.LT.AND P0, PT, RZ, UR4, PT ;  /* 0x00000004ff007e2a */ /* 0x001fdc000bf01000 */
[----:B------:R-:W-:Y:S05]  /*1860*/  @!P0 BRA `(.L_x_23) ;  /* 0x00000000009c8947 */ /* 0x000fea0003800000 */
[----:B------:R-:W-:Y:S01]  /*1870*/  IMAD.U32 R4, RZ, RZ, UR4 ;  /* 0x00000004ff047e24 */ /* 0x000fe2000f8e00ff */
[----:B------:R-:W-:Y:S01]  /*1880*/  MOV R5, UR5 ;  /* 0x0000000500057c02 */ /* 0x000fe20008000f00 */
[----:B------:R-:W-:Y:S01]  /*1890*/  ST.E.64 desc[UR36][R16.64+0x8], R22 ;  /* 0x0000081610007985 */ /* 0x000fe2000c101b24 */
[----:B------:R-:W-:Y:S01]  /*18a0*/  IADD3 R20, P0, PT, R24, 0x1000000, RZ ;  /* 0x0100000018147810 */ /* 0x000fe20007f1e0ff */
[----:B------:R-:W0:Y:S01]  /*18b0*/  MUFU.RCP64H R11, R7 ;  /* 0x00000007000b7308 */ /* 0x000e220000001800 */
[----:B------:R-:W-:Y:S01]  /*18c0*/  IMAD.MOV.U32 R10, RZ, RZ, 0x1 ;  /* 0x00000001ff0a7424 */ /* 0x000fe200078e00ff */
[----:B------:R-:W1:Y:S01]  /*18d0*/  LDCU.64 UR4, c[0x0][0x3a8] ;  /* 0x00007500ff0477ac */ /* 0x000e620008000a00 */
[----:B------:R-:W-:Y:S01]  /*18e0*/  DMUL R4, R4, UR40 ;  /* 0x0000002804047c28 */ /* 0x000fe20008000000 */
[----:B------:R-:W-:-:S06]  /*18f0*/  IMAD.X R21, RZ, RZ, R25, P0 ;  /* 0x000000ffff157224 */ /* 0x000fcc00000e0619 */
        /* <DEDUP_REMOVED lines=23> */
[----:B------:R-:W-:Y:S01]  /*1a70*/  MOV R4, R12 ;  /* 0x0000000c00047202 */ /* 0x000fe20000000f00 */
[----:B------:R-:W-:-:S07]  /*1a80*/  IMAD.MOV.U32 R5, RZ, RZ, R13 ;  /* 0x000000ffff057224 */ /* 0x000fce00078e000d */
.L_x_25:
[----:B------:R-:W-:Y:S05]  /*1a90*/  BSYNC.RECONVERGENT B1 ;  /* 0x0000000000017941 */ /* 0x000fea0003800200 */
.L_x_24:
[----:B------:R-:W-:-:S05]  /*1aa0*/  IADD3 R6, P0, PT, R26, 0x1000000, RZ ;  /* 0x010000001a067810 */ /* 0x000fca0007f1e0ff */
[----:B------:R-:W-:-:S05]  /*1ab0*/  IMAD.X R7, RZ, RZ, R27, P0 ;  /* 0x000000ffff077224 */ /* 0x000fca00000e061b */
[----:B------:R2:W-:Y:S01]  /*1ac0*/  STG.E.64 desc[UR36][R6.64+-0x4000], R4 ;  /* 0xffc0000406007986 */ /* 0x0005e2000c101b24 */
[----:B------:R-:W-:Y:S05]  /*1ad0*/  BRA `(.L_x_10) ;  /* 0x0000000c009c7947 */ /* 0x000fea0003800000 */
.L_x_23:
[----:B------:R-:W-:Y:S01]  /*1ae0*/  IADD3 R10, P0, PT, R24, 0x1000000, RZ ;  /* 0x01000000180a7810 */ /* 0x000fe20007f1e0ff */
[----:B------:R-:W0:Y:S01]  /*1af0*/  MUFU.RCP64H R13, R19 ;  /* 0x00000013000d7308 */ /* 0x000e220000001800 */
[----:B------:R-:W-:Y:S01]  /*1b00*/  MOV R12, 0x1 ;  /* 0x00000001000c7802 */ /* 0x000fe20000000f00 */
[----:B------:R-:W1:Y:S02]  /*1b10*/  LDCU.64 UR4, c[0x0][0x3a8] ;  /* 0x00007500ff0477ac */ /* 0x000e640008000a00 */
[----:B------:R-:W-:-:S05]  /*1b20*/  IMAD.X R11, RZ, RZ, R25, P0 ;  /* 0x000000ffff0b7224 */ /* 0x000fca00000e0619 */
[----:B------:R-:W2:Y:S04]  /*1b30*/  LDG.E.64 R6, desc[UR36][R10.64+-0x4000] ;  /* 0xffc000240a067981 */ /* 0x000ea8000c1e1b00 */
[----:B------:R-:W2:Y:S04]  /*1b40*/  LDG.E.64 R8, desc[UR36][R10.64+-0x3ff8] ;  /* 0xffc008240a087981 */ /* 0x000ea8000c1e1b00 */
[----:B------:R-:W3:Y:S01]  /*1b50*/  LDG.E.64 R4, desc[UR36][R10.64+-0x4008] ;  /* 0xffbff8240a047981 */ /* 0x000ee2000c1e1b00 */
[----:B0-----:R-:W-:Y:S01]  /*1b60*/  DFMA R14, -R18, R12, 1 ;  /* 0x3ff00000120e742b */ /* 0x001fe2000000010c */
[----:B------:R-:W-:Y:S07]  /*1b70*/  BSSY.RECONVERGENT B1, `(.L_x_26) ;  /* 0x0000016000017945 */ /* 0x000fee0003800200 */
[----:B------:R-:W-:-:S08]  /*1b80*/  DFMA R14, R14, R14, R14 ;  /* 0x0000000e0e0e722b */ /* 0x000fd0000000000e */
[----:B------:R-:W-:Y:S02]  /*1b90*/  DFMA R14, R12, R14, R12 ;  /* 0x0000000e0c0e722b */ /* 0x000fe4000000000c */
[----:B--2---:R-:W-:-:S06]  /*1ba0*/  DADD R6, R6, R8 ;  /* 0x0000000006067229 */ /* 0x004fcc0000000008 */
[----:B------:R-:W-:Y:S02]  /*1bb0*/  DFMA R8, -R18, R14, 1 ;  /* 0x3ff000001208742b */ /* 0x000fe4000000010e */
[----:B---3--:R-:W-:-:S06]  /*1bc0*/  DADD R4, R6, R4 ;  /* 0x0000000006047229 */ /* 0x008fcc0000000004 */
[----:B------:R-:W-:Y:S02]  /*1bd0*/  DFMA R14, R14, R8, R14 ;  /* 0x000000080e0e722b */ /* 0x000fe4000000000e */
[----:B-1----:R-:W-:-:S08]  /*1be0*/  DMUL R8, R4, UR4 ;  /* 0x0000000404087c28 */ /* 0x002fd00008000000 */
[----:B------:R-:W-:Y:S02]  /*1bf0*/  DMUL R4, R14, R8 ;  /* 0x000000080e047228 */ /* 0x000fe40000000000 */
[----:B------:R-:W-:-:S06]  /*1c00*/  FSETP.GEU.AND P1, PT, |R9|, 6.5827683646048100446e-37, PT ;  /* 0x036000000900780b */ /* 0x000fcc0003f2e200 */
[----:B------:R-:W-:-:S08]  /*1c10*/  DFMA R6, -R18, R4, R8 ;  /* 0x000000041206722b */ /* 0x000fd00000000108 */
[----:B------:R-:W-:-:S10]  /*1c20*/  DFMA R4, R14, R6, R4 ;  /* 0x000000060e04722b */ /* 0x000fd40000000004 */
[----:B------:R-:W-:-:S05]  /*1c30*/  FFMA R0, RZ, R19, R5 ;  /* 0x00000013ff007223 */ /* 0x000fca0000000005 */
[----:B------:R-:W-:-:S13]  /*1c40*/  FSETP.GT.AND P0, PT, |R0|, 1.469367938527859385e-39, PT ;  /* 0x001000000000780b */ /* 0x000fda0003f04200 */
[----:B------:R-:W-:Y:S05]  /*1c50*/  @P0 BRA P1, `(.L_x_27) ;  /* 0x00000000001c0947 */ /* 0x000fea0000800000 */
[----:B------:R-:W-:Y:S01]  /*1c60*/  IMAD.MOV.U32 R4, RZ, RZ, R8 ;  /* 0x000000ffff047224 */ /* 0x000fe200078e0008 */
[----:B------:R-:W-:Y:S01]  /*1c70*/  MOV R0, 0x1cb0 ;  /* 0x00001cb000007802 */ /* 0x000fe20000000f00 */
[----:B------:R-:W-:Y:S02]  /*1c80*/  IMAD.MOV.U32 R6, RZ, RZ, R18 ;  /* 0x000000ffff067224 */ /* 0x000fe400078e0012 */
[----:B------:R-:W-:-:S07]  /*1c90*/  IMAD.MOV.U32 R7, RZ, RZ, R19 ;  /* 0x000000ffff077224 */ /* 0x000fce00078e0013 */
[----:B------:R-:W-:Y:S05]  /*1ca0*/  CALL.REL.NOINC `($__internal_0_$__cuda_sm20_div_rn_f64_full) ;  /* 0x0000003800607944 */ /* 0x000fea0003c00000 */
[----:B------:R-:W-:Y:S01]  /*1cb0*/  MOV R4, R12 ;  /* 0x0000000c00047202 */ /* 0x000fe20000000f00 */
[----:B------:R-:W-:-:S07]  /*1cc0*/  IMAD.MOV.U32 R5, RZ, RZ, R13 ;  /* 0x000000ffff057224 */ /* 0x000fce00078e000d */
.L_x_27:
[----:B------:R-:W-:Y:S05]  /*1cd0*/  BSYNC.RECONVERGENT B1 ;  /* 0x0000000000017941 */ /* 0x000fea0003800200 */
.L_x_26:
[----:B------:R-:W-:-:S05]  /*1ce0*/  IADD3 R6, P0, PT, R26, 0x1000000, RZ ;  /* 0x010000001a067810 */ /* 0x000fca0007f1e0ff */
[----:B------:R-:W-:-:S05]  /*1cf0*/  IMAD.X R7, RZ, RZ, R27, P0 ;  /* 0x000000ffff077224 */ /* 0x000fca00000e061b */
[----:B------:R3:W-:Y:S01]  /*1d00*/  STG.E.64 desc[UR36][R6.64+-0x4000], R4 ;  /* 0xffc0000406007986 */ /* 0x0007e2000c101b24 */
[----:B------:R-:W-:Y:S05]  /*1d10*/  BRA `(.L_x_10) ;  /* 0x0000000c000c7947 */ /* 0x000fea0003800000 */
.L_x_22:
[----:B------:R-:W-:Y:S01]  /*1d20*/  IMAD.WIDE.U32 R16, R41, 0x8, R30 ;  /* 0x0000000829107825 */ /* 0x000fe200078e001e */
[----:B------:R-:W0:Y:S01]  /*1d30*/  MUFU.RCP64H R9, UR39 ;  /* 0x0000002700097d08 */ /* 0x000e220008001800 */
[----:B------:R-:W-:Y:S01]  /*1d40*/  MOV R15, UR39 ;  /* 0x00000027000f7c02 */ /* 0x000fe20008000f00 */
[----:B------:R-:W1:Y:S02]  /*1d50*/  LDCU.64 UR4, c[0x0][0x3a8] ;  /* 0x00007500ff0477ac */ /* 0x000e640008000a00 */
[----:B------:R-:W2:Y:S04]  /*1d60*/  LDG.E.64 R10, desc[UR36][R16.64] ;  /* 0x00000024100a7981 */ /* 0x000ea8000c1e1b00 */
[----:B------:R-:W2:Y:S01]  /*1d70*/  LDG.E.64 R12, desc[UR36][R16.64+0x8] ;  /* 0x00000824100c7981 */ /* 0x000ea2000c1e1b00 */
[----:B------:R-:W-:-:S03]  /*1d80*/  IMAD.WIDE R4, R44, 0x4000, R16 ;  /* 0x000040002c047825 */ /* 0x000fc600078e0210 */
[----:B------:R-:W3:Y:S04]  /*1d90*/  LDG.E.64 R6, desc[UR36][R16.64+-0x8] ;  /* 0xfffff82410067981 */ /* 0x000ee8000c1e1b00 */
[----:B------:R-:W4:Y:S01]  /*1da0*/  LDG.E.64 R4, desc[UR36][R4.64] ;  /* 0x0000002404047981 */ /* 0x000f22000c1e1b00 */
[----:B------:R-:W-:Y:S01]  /*1db0*/  IMAD.U32 R14, RZ, RZ, UR38 ;  /* 0x00000026ff0e7e24 */ /* 0x000fe2000f8e00ff */
[----:B------:R-:W-:Y:S01]  /*1dc0*/  BSSY.RECONVERGENT B1, `(.L_x_28) ;  /* 0x0000020000017945 */ /* 0x000fe20003800200 */
[----:B------:R-:W-:-:S06]  /*1dd0*/  IMAD.MOV.U32 R8, RZ, RZ, 0x1 ;  /* 0x00000001ff087424 */ /* 0x000fcc00078e00ff */
[----:B0-----:R-:W-:-:S08]  /*1de0*/  DFMA R14, R8, -R14, 1 ;  /* 0x3ff00000080e742b */ /* 0x001fd0000000080e */
[----:B------:R-:W-:-:S08]  /*1df0*/  DFMA R14, R14, R14, R14 ;  /* 0x0000000e0e0e722b */ /* 0x000fd0000000000e */
[----:B------:R-:W-:Y:S01]  /*1e00*/  DFMA R14, R8, R14, R8 ;  /* 0x0000000e080e722b */ /* 0x000fe20000000008 */
[----:B------:R-:W-:Y:S02]  /*1e10*/  IMAD.U32 R8, RZ, RZ, UR38 ;  /* 0x00000026ff087e24 */ /* 0x000fe4000f8e00ff */
[----:B------:R-:W-:Y:S01]  /*1e20*/  IMAD.U32 R9, RZ, RZ, UR39 ;  /* 0x00000027ff097e24 */ /* 0x000fe2000f8e00ff */
[----:B--2---:R-:W-:-:S08]  /*1e30*/  DADD R10, R10, R12 ;  /* 0x000000000a0a7229 */ /* 0x004fd0000000000c */
[----:B---3--:R-:W-:-:S08]  /*1e40*/  DADD R6, R10, R6 ;  /* 0x000000000a067229 */ /* 0x008fd00000000006 */
[----:B----4-:R-:W-:Y:S02]  /*1e50*/  DADD R6, R6, R4 ;  /* 0x0000000006067229 */ /* 0x010fe40000000004 */
[----:B------:R-:W-:-:S06]  /*1e60*/  DFMA R4, R14, -R8, 1 ;  /* 0x3ff000000e04742b */ /* 0x000fcc0000000808 */
[----:B-1----:R-:W-:Y:S02]  /*1e70*/  DMUL R6, R6, UR4 ;  /* 0x0000000406067c28 */ /* 0x002fe40008000000 */
[----:B------:R-:W-:-:S08]  /*1e80*/  DFMA R4, R14, R4, R14 ;  /* 0x000000040e04722b */ /* 0x000fd0000000000e */
[----:B------:R-:W-:Y:S01]  /*1e90*/  DMUL R8, R6, R4 ;  /* 0x0000000406087228 */ /* 0x000fe20000000000 */
[----:B------:R-:W-:-:S07]  /*1ea0*/  FSETP.GEU.AND P1, PT, |R7|, 6.5827683646048100446e-37, PT ;  /* 0x036000000700780b */ /* 0x000fce0003f2e200 */
[----:B------:R-:W-:-:S08]  /*1eb0*/  DFMA R10, R8, -UR38, R6 ;  /* 0x80000026080a7c2b */ /* 0x000fd00008000006 */
[----:B------:R-:W-:-:S10]  /*1ec0*/  DFMA R4, R4, R10, R8 ;  /* 0x0000000a0404722b */ /* 0x000fd40000000008 */
[----:B------:R-:W-:-:S05]  /*1ed0*/  FFMA R0, RZ, UR39, R5 ;  /* 0x00000027ff007c23 */ /* 0x000fca0008000005 */
[----:B------:R-:W-:-:S13]  /*1ee0*/  FSETP.GT.AND P0, PT, |R0|, 1.469367938527859385e-39, PT ;  /* 0x001000000000780b */ /* 0x000fda0003f04200 */
[----:B------:R-:W-:Y:S05]  /*1ef0*/  @P0 BRA P1, `(.L_x_29) ;  /* 0x0000000000300947 */ /* 0x000fea0000800000 */
[----:B------:R-:W-:Y:S01]  /*1f00*/  MOV R8, UR38 ;  /* 0x0000002600087c02 */ /* 0x000fe20008000f00 */
[----:B------:R-:W-:Y:S01]  /*1f10*/  IMAD.U32 R5, RZ, RZ, UR39 ;  /* 0x00000027ff057e24 */ /* 0x000fe2000f8e00ff */
[----:B------:R-:W-:Y:S01]  /*1f20*/  MOV R0, 0x1fa0 ;  /* 0x00001fa000007802 */ /* 0x000fe20000000f00 */
[----:B------:R-:W-:Y:S02]  /*1f30*/  IMAD.U32 R9, RZ, RZ, UR39 ;  /* 0x00000027ff097e24 */ /* 0x000fe4000f8e00ff */
[----:B------:R-:W-:Y:S01]  /*1f40*/  IMAD.U32 R4, RZ, RZ, UR38 ;  /* 0x00000026ff047e24 */ /* 0x000fe2000f8e00ff */
[----:B------:R-:W-:Y:S01]  /*1f50*/  MOV R4, R6 ;  /* 0x0000000600047202 */ /* 0x000fe20000000f00 */
[----:B------:R-:W-:Y:S02]  /*1f60*/  IMAD.MOV.U32 R9, RZ, RZ, R7 ;  /* 0x000000ffff097224 */ /* 0x000fe400078e0007 */
[----:B------:R-:W-:Y:S02]  /*1f70*/  IMAD.MOV.U32 R6, RZ, RZ, R8 ;  /* 0x000000ffff067224 */ /* 0x000fe400078e0008 */
[----:B------:R-:W-:-:S07]  /*1f80*/  IMAD.MOV.U32 R7, RZ, RZ, R5 ;  /* 0x000000ffff077224 */ /* 0x000fce00078e0005 */
[----:B------:R-:W-:Y:S05]  /*1f90*/  CALL.REL.NOINC `($__internal_0_$__cuda_sm20_div_rn_f64_full) ;  /* 0x0000003400a47944 */ /* 0x000fea0003c00000 */
[----:B------:R-:W-:Y:S01]  /*1fa0*/  MOV R4, R12 ;  /* 0x0000000c00047202 */ /* 0x000fe20000000f00 */
[----:B------:R-:W-:-:S07]  /*1fb0*/  IMAD.MOV.U32 R5, RZ, RZ, R13 ;  /* 0x000000ffff057224 */ /* 0x000fce00078e000d */
.L_x_29:
[----:B------:R-:W-:Y:S05]  /*1fc0*/  BSYNC.RECONVERGENT B1 ;  /* 0x0000000000017941 */ /* 0x000fea0003800200 */
.L_x_28:
[----:B------:R-:W-:-:S05]  /*1fd0*/  LEA R6, P0, R41, R32, 0x3 ;  /* 0x0000002029067211 */ /* 0x000fca00078018ff */
[----:B------:R-:W-:-:S05]  /*1fe0*/  IMAD.X R7, RZ, RZ, R33, P0 ;  /* 0x000000ffff077224 */ /* 0x000fca00000e0621 */
[----:B------:R4:W-:Y:S01]  /*1ff0*/  STG.E.64 desc[UR36][R6.64], R4 ;  /* 0x0000000406007986 */ /* 0x0009e2000c101b24 */
[----:B------:R-:W-:Y:S05]  /*2000*/  BRA `(.L_x_10) ;  /* 0x0000000800507947 */ /* 0x000fea0003800000 */
.L_x_3:
[----:B------:R-:W-:-:S13]  /*2010*/  ISETP.NE.AND P0, PT, R43, 0x3ff, PT ;  /* 0x000003ff2b00780c */ /* 0x000fda0003f05270 */
[----:B------:R-:W-:Y:S05]  /*2020*/  @P0 BRA `(.L_x_30) ;  /* 0x0000000400140947 */ /* 0x000fea0003800000 */
[----:B------:R-:W-:-:S13]  /*2030*/  ISETP.GE.AND P0, PT, R40, 0x1, PT ;  /* 0x000000012800780c */ /* 0x000fda0003f06270 */
[----:B------:R-:W-:Y:S05]  /*2040*/  @!P0 BRA `(.L_x_31) ;  /* 0x0000000000448947 */ /* 0x000fea0003800000 */
[----:B------:R-:W-:Y:S01]  /*2050*/  ISETP.GE.AND P0, PT, R45, 0x1, PT ;  /* 0x000000012d00780c */ /* 0x000fe20003f06270 */
[----:B------:R-:W0:-:S12]  /*2060*/  I2F.F64.U32 R6, R40 ;  /* 0x0000002800067312 */ /* 0x000e180000201800 */
[----:B------:R-:W-:Y:S01]  /*2070*/  @P0 IMAD.IADD R0, R40, 0x1, R45 ;  /* 0x0000000128000824 */ /* 0x000fe200078e022d */
[----:B------:R1:W-:Y:S01]  /*2080*/  @P0 ST.E.64 desc[UR36][R16.64+0x8], R28 ;  /* 0x0000081c10000985 */ /* 0x0003e2000c101b24 */
[----:B0-----:R-:W-:Y:S02]  /*2090*/  DMUL R8, R6, UR40 ;  /* 0x0000002806087c28 */ /* 0x001fe40008000000 */
[----:B------:R-:W0:Y:S01]  /*20a0*/  @P0 I2F.F64.U32 R4, R0 ;  /* 0x0000000000040312 */ /* 0x000e220000201800 */
[----:B------:R1:W-:Y:S01]  /*20b0*/  @!P0 ST.E.64 desc[UR36][R16.64+0x8], R22 ;  /* 0x0000081610008985 */ /* 0x0003e2000c101b24 */
[----:B------:R-:W-:Y:S01]  /*20c0*/  @P0 MOV R6, R28 ;  /* 0x0000001c00060202 */ /* 0x000fe20000000f00 */
[----:B------:R-:W-:Y:S01]  /*20d0*/  @P0 IMAD.MOV.U32 R7, RZ, RZ, R29 ;  /* 0x000000ffff070224 */ /* 0x000fe200078e001d */
[----:B------:R-:W-:Y:S01]  /*20e0*/  @!P0 MOV R6, R22 ;  /* 0x0000001600068202 */ /* 0x000fe20000000f00 */
[----:B------:R-:W-:Y:S01]  /*20f0*/  @!P0 IMAD.MOV.U32 R7, RZ, RZ, R23 ;  /* 0x000000ffff078224 */ /* 0x000fe200078e0017 */
[----:B0-----:R-:W-:-:S07]  /*2100*/  @P0 DMUL R4, R4, UR40 ;  /* 0x0000002804040c28 */ /* 0x001fce0008000000 */
[----:B------:R1:W-:Y:S04]  /*2110*/  @P0 ST.E.64 desc[UR36][R16.64], R4 ;  /* 0x0000000410000985 */ /* 0x0003e8000c101b24 */
[----:B------:R1:W-:Y:S01]  /*2120*/  @!P0 ST.E.64 desc[UR36][R16.64], R8 ;  /* 0x0000000810008985 */ /* 0x0003e2000c101b24 */
[----:B------:R-:W-:Y:S02]  /*2130*/  @!P0 IMAD.MOV.U32 R4, RZ, RZ, R8 ;  /* 0x000000ffff048224 */ /* 0x000fe400078e0008 */
[----:B------:R-:W-:Y:S01]  /*2140*/  @!P0 IMAD.MOV.U32 R5, RZ, RZ, R9 ;  /* 0x000000ffff058224 */ /* 0x000fe200078e0009 */
[----:B------:R-:W-:Y:S06]  /*2150*/  BRA `(.L_x_32) ;  /* 0x0000000000347947 */ /* 0x000fec0003800000 */
.L_x_31:
[----:B------:R-:W0:Y:S01]  /*2160*/  I2F.F64.U32 R4, R45 ;  /* 0x0000002d00047312 */ /* 0x000e220000201800 */
[----:B------:R-:W-:-:S13]  /*2170*/  ISETP.GE.AND P0, PT, R45, 0x1, PT ;  /* 0x000000012d00780c */ /* 0x000fda0003f06270 */
[----:B------:R2:W-:Y:S01]  /*2180*/  @P0 ST.E.64 desc[UR36][R16.64+0x8], R22 ;  /* 0x0000081610000985 */ /* 0x0005e2000c101b24 */
[----:B0-----:R-:W-:Y:S01]  /*2190*/  DMUL R8, R4, UR40 ;  /* 0x0000002804087c28 */ /* 0x001fe20008000000 */
[----:B------:R-:W-:Y:S02]  /*21a0*/  @P0 IMAD.MOV.U32 R6, RZ, RZ, R22 ;  /* 0x000000ffff060224 */ /* 0x000fe400078e0016 */
[----:B------:R2:W-:Y:S01]  /*21b0*/  @!P0 ST.E.64 desc[UR36][R16.64+0x8], RZ ;  /* 0x000008ff10008985 */ /* 0x0005e2000c101b24 */
[----:B------:R-:W-:Y:S01]  /*21c0*/  @P0 IMAD.MOV.U32 R7, RZ, RZ, R23 ;  /* 0x000000ffff070224 */ /* 0x000fe200078e0017 */
[----:B------:R-:W-:Y:S02]  /*21d0*/  @!P0 CS2R R6, SRZ ;  /* 0x0000000000068805 */ /* 0x000fe4000001ff00 */
[----:B------:R2:W-:Y:S03]  /*21e0*/  @P0 ST.E.64 desc[UR36][R16.64], R8 ;  /* 0x0000000810000985 */ /* 0x0005e6000c101b24 */
[----:B------:R-:W-:Y:S01]  /*21f0*/  @P0 MOV R4, R8 ;  /* 0x0000000800040202 */ /* 0x000fe20000000f00 */
[----:B------:R2:W-:Y:S01]  /*2200*/  @!P0 ST.E.64 desc[UR36][R16.64], RZ ;  /* 0x000000ff10008985 */ /* 0x0005e2000c101b24 */
[----:B------:R-:W-:Y:S01]  /*2210*/  @P0 IMAD.MOV.U32 R5, RZ, RZ, R9 ;  /* 0x000000ffff050224 */ /* 0x000fe200078e0009 */
[----:B------:R-:W-:-:S07]  /*2220*/  @!P0 CS2R R4, SRZ ;  /* 0x0000000000048805 */ /* 0x000fce000001ff00 */
.L_x_32:
[----:B------:R-:W0:Y:S02]  /*2230*/  LDCU.64 UR4, c[0x0][0x398] ;  /* 0x00007300ff0477ac */ /* 0x000e240008000a00 */
[----:B0-----:R-:W-:-:S04]  /*2240*/  UIADD3 UR6, UP0, UPT, UR4, 0x1000000, URZ ;  /* 0x0100000004067890 */ /* 0x001fc8000ff1e0ff */
[----:B------:R-:W-:Y:S02]  /*2250*/  UIADD3.X UR4, UPT, UPT, URZ, UR5, URZ, UP0, !UPT ;  /* 0x00000005ff047290 */ /* 0x000fe400087fe4ff */
[----:B-12---:R-:W-:-:S04]  /*2260*/  IMAD.U32 R16, RZ, RZ, UR6 ;  /* 0x00000006ff107e24 */ /* 0x006fc8000f8e00ff */
[----:B------:R-:W-:-:S05]  /*2270*/  IMAD.U32 R17, RZ, RZ, UR4 ;  /* 0x00000004ff117e24 */ /* 0x000fca000f8e00ff */
[----:B------:R-:W2:Y:S01]  /*2280*/  LDG.E.64 R10, desc[UR36][R16.64+-0x8] ;  /* 0xfffff824100a7981 */ /* 0x000ea2000c1e1b00 */
[----:B------:R-:W-:Y:S01]  /*2290*/  DADD R6, -R6, UR40 ;  /* 0x0000002806067e29 */ /* 0x000fe20008000100 */
[----:B------:R-:W-:Y:S01]  /*22a0*/  MOV R12, 0x1 ;  /* 0x00000001000c7802 */ /* 0x000fe20000000f00 */
[----:B------:R-:W0:Y:S01]  /*22b0*/  LDCU.64 UR4, c[0x0][0x3a8] ;  /* 0x00007500ff0477ac */ /* 0x000e220008000a00 */
[----:B------:R-:W2:Y:S03]  /*22c0*/  LDG.E.64 R8, desc[UR36][R16.64+-0x10] ;  /* 0xfffff02410087981 */ /* 0x000ea6000c1e1b00 */
[----:B------:R-:W1:Y:S02]  /*22d0*/  MUFU.RCP64H R13, R7 ;  /* 0x00000007000d7308 */ /* 0x000e640000001800 */
[----:B-1----:R-:W-:-:S08]  /*22e0*/  DFMA R14, -R6, R12, 1 ;  /* 0x3ff00000060e742b */ /* 0x002fd0000000010c */
[----:B------:R-:W-:-:S08]  /*22f0*/  DFMA R14, R14, R14, R14 ;  /* 0x0000000e0e0e722b */ /* 0x000fd0000000000e */
[----:B------:R-:W-:-:S08]  /*2300*/  DFMA R14, R12, R14, R12 ;  /* 0x0000000e0c0e722b */ /* 0x000fd0000000000c */
[----:B------:R-:W-:-:S08]  /*2310*/  DFMA R12, -R6, R14, 1 ;  /* 0x3ff00000060c742b */ /* 0x000fd0000000010e */
[----:B------:R-:W-:Y:S02]  /*2320*/  DFMA R12, R14, R12, R14 ;  /* 0x0000000c0e0c722b */ /* 0x000fe4000000000e */
[----:B--2---:R-:W-:-:S08]  /*2330*/  DADD R8, R10, R8 ;  /* 0x000000000a087229 */ /* 0x004fd00000000008 */
[----:B0-----:R-:W-:-:S08]  /*2340*/  DFMA R8, R8, UR4, R4 ;  /* 0x0000000408087c2b */ /* 0x001fd00008000004 */
        /* <DEDUP_REMOVED lines=12> */
.L_x_33:
[----:B------:R-:W0:Y:S02]  /*2410*/  LDCU.64 UR4, c[0x0][0x390] ;  /* 0x00007200ff0477ac */ /* 0x000e240008000a00 */
[----:B0-----:R-:W-:-:S04]  /*2420*/  UIADD3 UR6, UP0, UPT, UR4, 0x1000000, URZ ;  /* 0x0100000004067890 */ /* 0x001fc8000ff1e0ff */
[----:B------:R-:W-:Y:S02]  /*2430*/  UIADD3.X UR4, UPT, UPT, URZ, UR5, URZ, UP0, !UPT ;  /* 0x00000005ff047290 */ /* 0x000fe400087fe4ff */
[----:B------:R-:W-:-:S04]  /*2440*/  MOV R6, UR6 ;  /* 0x0000000600067c02 */ /* 0x000fc80008000f00 */
[----:B------:R-:W-:-:S05]  /*2450*/  IMAD.U32 R7, RZ, RZ, UR4 ;  /* 0x00000004ff077e24 */ /* 0x000fca000f8e00ff */
[----:B------:R0:W-:Y:S01]  /*2460*/  STG.E.64 desc[UR36][R6.64+-0x8], R4 ;  /* 0xfffff80406007986 */ /* 0x0001e2000c101b24 */
[----:B------:R-:W-:Y:S05]  /*2470*/  BRA `(.L_x_10) ;  /* 0x0000000400347947 */ /* 0x000fea0003800000 */
.L_x_30:
[----:B------:R-:W0:Y:S02]  /*2480*/  LDCU.64 UR4, c[0x3][URZ] ;  /* 0x00c00000ff0477ac */ /* 0x000e240008000a00 */
[----:B0-----:R-:W-:-:S14]  /*2490*/  DSETP.LT.AND P0, PT, RZ, UR4, PT ;  /* 0x00000004ff007e2a */ /* 0x001fdc000bf01000 */
[----:B------:R-:W-:Y:S05]  /*24a0*/  @!P0 BRA `(.L_x_34) ;  /* 0x00000000009c8947 */ /* 0x000fea0003800000 */
[----:B------:R-:W0:Y:S01]  /*24b0*/  LDC.64 R8, c[0x0][0x398] ;  /* 0x0000e600ff087b82 */ /* 0x000e220000000a00 */
[----:B------:R-:W-:Y:S01]  /*24c0*/  IMAD.U32 R4, RZ, RZ, UR4 ;  /* 0x00000004ff047e24 */ /* 0x000fe2000f8e00ff */
[----:B------:R-:W-:Y:S01]  /*24d0*/  IADD3 R3, PT, PT, R43, -R44, RZ ;  /* 0x8000002c2b037210 */ /* 0x000fe20007ffe0ff */
[----:B------:R-:W-:Y:S01]  /*24e0*/  IMAD.U32 R5, RZ, RZ, UR5 ;  /* 0x00000005ff057e24 */ /* 0x000fe2000f8e00ff */
[----:B------:R-:W-:Y:S01]  /*24f0*/  ST.E.64 desc[UR36][R16.64+0x8], R22 ;  /* 0x0000081610007985 */ /* 0x000fe2000c101b24 */
[----:B------:R-:W-:Y:S01]  /*2500*/  DADD R6, R18, -R22 ;  /* 0x0000000012067229 */ /* 0x000fe20000000816 */
[----:B------:R-:W-:Y:S01]  /*2510*/  IMAD.MOV.U32 R10, RZ, RZ, 0x1 ;  /* 0x00000001ff0a7424 */ /* 0x000fe200078e00ff */
[----:B------:R-:W1:Y:S02]  /*2520*/  LDCU.64 UR4, c[0x0][0x3a8] ;  /* 0x00007500ff0477ac */ /* 0x000e640008000a00 */
[----:B------:R-:W-:-:S07]  /*2530*/  DMUL R4, R4, UR40 ;  /* 0x0000002804047c28 */ /* 0x000fce0008000000 */
[----:B------:R2:W-:Y:S04]  /*2540*/  ST.E.64 desc[UR36][R16.64], R4 ;  /* 0x0000000410007985 */ /* 0x0005e8000c101b24 */
[----:B------:R-:W3:Y:S04]  /*2550*/  LDG.E.64 R14, desc[UR36][R30.64+0x3ff8] ;  /* 0x003ff8241e0e7981 */ /* 0x000ee8000c1e1b00 */
[----:B------:R-:W3:Y:S01]  /*2560*/  LDG.E.64 R20, desc[UR36][R30.64+0x3ff0] ;  /* 0x003ff0241e147981 */ /* 0x000ee2000c1e1b00 */
[----:B0-----:R-:W-:-:S06]  /*2570*/  IMAD.WIDE R8, R3, 0x4000, R8 ;  /* 0x0000400003087825 */ /* 0x001fcc00078e0208 */
[----:B------:R-:W4:Y:S01]  /*2580*/  LDG.E.64 R8, desc[UR36][R8.64+0x3ff8] ;  /* 0x003ff82408087981 */ /* 0x000f22000c1e1b00 */
[----:B------:R-:W0:Y:S01]  /*2590*/  MUFU.RCP64H R11, R7 ;  /* 0x00000007000b7308 */ /* 0x000e220000001800 */
[----:B------:R-:W-:Y:S01]  /*25a0*/  BSSY.RECONVERGENT B1, `(.L_x_35) ;  /* 0x0000015000017945 */ /* 0x000fe20003800200 */
[----:B0-----:R-:W-:-:S08]  /*25b0*/  DFMA R12, -R6, R10, 1 ;  /* 0x3ff00000060c742b */ /* 0x001fd0000000010a */
[----:B------:R-:W-:-:S08]  /*25c0*/  DFMA R12, R12, R12, R12 ;  /* 0x0000000c0c0c722b */ /* 0x000fd0000000000c */
[----:B------:R-:W-:-:S08]  /*25d0*/  DFMA R12, R10, R12, R10 ;  /* 0x0000000c0a0c722b */ /* 0x000fd0000000000a */
[----:B------:R-:W-:-:S08]  /*25e0*/  DFMA R10, -R6, R12, 1 ;  /* 0x3ff00000060a742b */ /* 0x000fd0000000010c */
[----:B------:R-:W-:Y:S02]  /*25f0*/  DFMA R12, R12, R10, R12 ;  /* 0x0000000a0c0c722b */ /* 0x000fe4000000000c */
[----:B---3--:R-:W-:-:S08]  /*2600*/  DADD R14, R14, R20 ;  /* 0x000000000e0e7229 */ /* 0x008fd00000000014 */
[----:B----4-:R-:W-:-:S08]  /*2610*/  DADD R14, R14, R8 ;  /* 0x000000000e0e7229 */ /* 0x010fd00000000008 */
        /* <DEDUP_REMOVED lines=13> */
.L_x_36:
[----:B------:R-:W-:Y:S05]  /*26f0*/  BSYNC.RECONVERGENT B1 ;  /* 0x0000000000017941 */ /* 0x000fea0003800200 */
.L_x_35:
[----:B------:R0:W-:Y:S01]  /*2700*/  STG.E.64 desc[UR36][R32.64+0x3ff8], R4 ;  /* 0x003ff80420007986 */ /* 0x0001e2000c101b24 */
[----:B------:R-:W-:Y:S05]  /*2710*/  BRA `(.L_x_10) ;  /* 0x00000000008c7947 */ /* 0x000fea0003800000 */
.L_x_34:
[----:B------:R-:W0:Y:S01]  /*2720*/  LDC.64 R8, c[0x0][0x398] ;  /* 0x0000e600ff087b82 */ /* 0x000e220000000a00 */
[----:B------:R-:W-:Y:S01]  /*2730*/  IMAD.IADD R3, R43, 0x1, -R44 ;  /* 0x000000012b037824 */ /* 0x000fe200078e0a2c */
[----:B------:R-:W2:Y:S04]  /*2740*/  LDG.E.64 R4, desc[UR36][R30.64+0x3ff8] ;  /* 0x003ff8241e047981 */ /* 0x000ea8000c1e1b00 */
[----:B------:R-:W2:Y:S01]  /*2750*/  LDG.E.64 R6, desc[UR36][R30.64+0x3ff0] ;  /* 0x003ff0241e067981 */ /* 0x000ea2000c1e1b00 */
[----:B------:R-:W1:Y:S01]  /*2760*/  MUFU.RCP64H R11, R19 ;  /* 0x00000013000b7308 */ /* 0x000e620000001800 */
[----:B------:R-:W-:Y:S01]  /*2770*/  IMAD.MOV.U32 R10, RZ, RZ, 0x1 ;  /* 0x00000001ff0a7424 */ /* 0x000fe200078e00ff */
[----:B------:R-:W3:Y:S01]  /*2780*/  LDCU.64 UR4, c[0x0][0x3a8] ;  /* 0x00007500ff0477ac */ /* 0x000ee20008000a00 */
[----:B0-----:R-:W-:-:S06]  /*2790*/  IMAD.WIDE R8, R3, 0x4000, R8 ;  /* 0x0000400003087825 */ /* 0x001fcc00078e0208 */
[----:B------:R-:W4:Y:S01]  /*27a0*/  LDG.E.64 R8, desc[UR36][R8.64+0x3ff8] ;  /* 0x003ff82408087981 */ /* 0x000f22000c1e1b00 */
[----:B-1----:R-:W-:Y:S01]  /*27b0*/  DFMA R12, -R18, R10, 1 ;  /* 0x3ff00000120c742b */ /* 0x002fe2000000010a */
[----:B------:R-:W-:Y:S07]  /*27c0*/  BSSY.RECONVERGENT B1, `(.L_x_37) ;  /* 0x0000017000017945 */ /* 0x000fee0003800200 */
[----:B------:R-:W-:-:S08]  /*27d0*/  DFMA R12, R12, R12, R12 ;  /* 0x0000000c0c0c722b */ /* 0x000fd0000000000c */
[----:B------:R-:W-:-:S08]  /*27e0*/  DFMA R12, R10, R12, R10 ;  /* 0x0000000c0a0c722b */ /* 0x000fd0000000000a */
[----:B------:R-:W-:-:S08]  /*27f0*/  DFMA R10, -R18, R12, 1 ;  /* 0x3ff00000120a742b */ /* 0x000fd0000000010c */
[----:B------:R-:W-:Y:S02]  /*2800*/  DFMA R10, R12, R10, R12 ;  /* 0x0000000a0c0a722b */ /* 0x000fe4000000000c */
[----:B--2---:R-:W-:-:S08]  /*2810*/  DADD R4, R4, R6 ;  /* 0x0000000004047229 */ /* 0x004fd00000000006 */
[----:B----4-:R-:W-:-:S08]  /*2820*/  DADD R4, R4, R8 ;  /* 0x0000000004047229 */ /* 0x010fd00000000008 */
[----:B---3--:R-:W-:-:S08]  /*2830*/  DMUL R6, R4, UR4 ;  /* 0x0000000404067c28 */ /* 0x008fd00008000000 */
        /* <DEDUP_REMOVED lines=8> */
[----:B------:R-:W-:Y:S01]  /*28c0*/  MOV R9, R7 ;  /* 0x0000000700097202 */ /* 0x000fe20000000f00 */
[----:B------:R-:W-:Y:S01]  /*28d0*/  IMAD.MOV.U32 R6, RZ, RZ, R18 ;  /* 0x000000ffff067224 */ /* 0x000fe200078e0012 */
[----:B------:R-:W-:Y:S01]  /*28e0*/  MOV R0, 0x2910 ;  /* 0x0000291000007802 */ /* 0x000fe20000000f00 */
[----:B------:R-:W-:-:S07]  /*28f0*/  IMAD.MOV.U32 R7, RZ, RZ, R19 ;  /* 0x000000ffff077224 */ /* 0x000fce00078e0013 */
[----:B------:R-:W-:Y:S05]  /*2900*/  CALL.REL.NOINC `($__internal_0_$__cuda_sm20_div_rn_f64_full) ;  /* 0x0000002c00487944 */ /* 0x000fea0003c00000 */
[----:B------:R-:W-:Y:S01]  /*2910*/  IMAD.MOV.U32 R4, RZ, RZ, R12 ;  /* 0x000000ffff047224 */ /* 0x000fe200078e000c */
[----:B------:R-:W-:-:S07]  /*2920*/  MOV R5, R13 ;  /* 0x0000000d00057202 */ /* 0x000fce0000000f00 */
.L_x_38:
[----:B------:R-:W-:Y:S05]  /*2930*/  BSYNC.RECONVERGENT B1 ;  /* 0x0000000000017941 */ /* 0x000fea0003800200 */
.L_x_37:
[----:B------:R0:W-:Y:S02]  /*2940*/  STG.E.64 desc[UR36][R32.64+0x3ff8], R4 ;  /* 0x003ff80420007986 */ /* 0x0001e4000c101b24 */
.L_x_10:
[----:B------:R-:W-:Y:S01]  /*2950*/  MOV R0, 0x8 ;  /* 0x0000000800007802 */ /* 0x000fe20000000f00 */
[----:B------:R-:W-:Y:S05]  /*2960*/  WARPSYNC.ALL ;  /* 0x0000000000007948 */ /* 0x000fea0003800000 */
[----:B------:R-:W-:Y:S01]  /*2970*/  BAR.SYNC.DEFER_BLOCKING 0x0 ;  /* 0x0000000000007b1d */ /* 0x000fe20000010000 */
[----:B01234-:R-:W-:Y:S02]  /*2980*/  IMAD.MOV.U32 R4, RZ, RZ, 0x10 ;  /* 0x00000010ff047424 */ /* 0x01ffe400078e00ff */
[----:B------:R-:W-:-:S05]  /*2990*/  IMAD.MOV.U32 R5, RZ, RZ, RZ ;  /* 0x000000ffff057224 */ /* 0x000fca00078e00ff */
[----:B------:R0:W1:Y:S02]  /*29a0*/  LDC.64 R6, c[0x4][R0] ;  /* 0x0100000000067b82 */ /* 0x0000640000000a00 */
[----:B------:R-:W-:-:S07]  /*29b0*/  LEPC R20, `(.L_x_39) ;  /* 0x000000001014794e */ /* 0x000fce0000000000 */
[----:B01----:R-:W-:Y:S05]  /*29c0*/  CALL.ABS.NOINC R6 ;  /* 0x0000000006007343 */ /* 0x003fea0003c00000 */
.L_x_39:
[----:B------:R-:W-:Y:S01]  /*29d0*/  ISETP.NE.AND P6, PT, R41, 0x7ff, PT ;  /* 0x000007ff2900780c */ /* 0x000fe20003fc5270 */
[----:B------:R-:W-:Y:S01]  /*29e0*/  BSSY.RECONVERGENT B1, `(.L_x_40) ;  /* 0x00001e6000017945 */ /* 0x000fe20003800200 */
[----:B------:R-:W-:-:S11]  /*29f0*/  DADD R6, R18, -R22 ;  /* 0x0000000012067229 */ /* 0x000fd60000000816 */
[----:B------:R-:W-:Y:S05]  /*2a00*/  @!P6 BRA `(.L_x_41) ;  /* 0x000000140068e947 */ /* 0x000fea0003800000 */
[----:B------:R-:W-:-:S13]  /*2a10*/  ISETP.NE.AND P0, PT, R41, RZ, PT ;  /* 0x000000ff2900720c */ /* 0x000fda0003f05270 */
[----:B------:R-:W-:Y:S05]  /*2a20*/  @P0 BRA `(.L_x_42) ;  /* 0x0000000800400947 */ /* 0x000fea0003800000 */
        /* <DEDUP_REMOVED lines=21> */
.L_x_44:
        /* <DEDUP_REMOVED lines=13> */
.L_x_45:
[----:B------:R-:W0:Y:S02]  /*2c50*/  LDCU.64 UR4, c[0x0][0x390] ;  /* 0x00007200ff0477ac */ /* 0x000e240008000a00 */
[----:B0-----:R-:W-:-:S04]  /*2c60*/  UIADD3 UR6, UP0, UPT, UR4, 0x1000000, URZ ;  /* 0x0100000004067890 */ /* 0x001fc8000ff1e0ff */
[----:B------:R-:W-:Y:S02]  /*2c70*/  UIADD3.X UR4, UPT, UPT, URZ, UR5, URZ, UP0, !UPT ;  /* 0x00000005ff047290 */ /* 0x000fe400087fe4ff */
[----:B------:R-:W-:-:S04]  /*2c80*/  IMAD.U32 R16, RZ, RZ, UR6 ;  /* 0x00000006ff107e24 */ /* 0x000fc8000f8e00ff */
[----:B------:R-:W-:-:S05]  /*2c90*/  IMAD.U32 R17, RZ, RZ, UR4 ;  /* 0x00000004ff117e24 */ /* 0x000fca000f8e00ff */
[----:B-12---:R-:W2:Y:S01]  /*2ca0*/  LDG.E.64 R10, desc[UR36][R16.64+-0x4000] ;  /* 0xffc00024100a7981 */ /* 0x006ea2000c1e1b00 */
        /* <DEDUP_REMOVED lines=24> */
.L_x_46:
[----:B------:R-:W0:Y:S02]  /*2e30*/  LDCU.64 UR4, c[0x0][0x398] ;  /* 0x00007300ff0477ac */ /* 0x000e240008000a00 */
[----:B0-----:R-:W-:-:S04]  /*2e40*/  UIADD3 UR6, UP0, UPT, UR4, 0x1000000, URZ ;  /* 0x0100000004067890 */ /* 0x001fc8000ff1e0ff */
[----:B------:R-:W-:Y:S02]  /*2e50*/  UIADD3.X UR4, UPT, UPT, URZ, UR5, URZ, UP0, !UPT ;  /* 0x00000005ff047290 */ /* 0x000fe400087fe4ff */
[----:B------:R-:W-:-:S04]  /*2e60*/  MOV R6, UR6 ;  /* 0x0000000600067c02 */ /* 0x000fc80008000f00 */
[----:B------:R-:W-:-:S05]  /*2e70*/  IMAD.U32 R7, RZ, RZ, UR4 ;  /* 0x00000004ff077e24 */ /* 0x000fca000f8e00ff */
[----:B------:R2:W-:Y:S01]  /*2e80*/  STG.E.64 desc[UR36][R6.64+-0x4000], R4 ;  /* 0xffc0000406007986 */ /* 0x0005e2000c101b24 */
[----:B------:R-:W-:Y:S05]  /*2e90*/  BRA `(.L_x_47) ;  /* 0x0000001800687947 */ /* 0x000fea0003800000 */
.L_x_43:
[----:B------:R-:W0:Y:S02]  /*2ea0*/  LDCU.64 UR4, c[0x3][0x10] ;  /* 0x00c00200ff0477ac */ /* 0x000e240008000a00 */
[----:B0-----:R-:W-:-:S14]  /*2eb0*/  DSETP.LT.AND P0, PT, RZ, UR4, PT ;  /* 0x00000004ff007e2a */ /* 0x001fdc000bf01000 */
[----:B------:R-:W-:Y:S05]  /*2ec0*/  @!P0 BRA `(.L_x_48) ;  /* 0x0000000000908947 */ /* 0x000fea0003800000 */
[----:B------:R-:W-:Y:S01]  /*2ed0*/  IMAD.U32 R8, RZ, RZ, UR4 ;  /* 0x00000004ff087e24 */ /* 0x000fe2000f8e00ff */
[----:B------:R-:W-:Y:S01]  /*2ee0*/  ST.E.64 desc[UR36][R4.64+0x8], R22 ;  /* 0x0000081604007985 */ /* 0x000fe2000c101b24 */
[----:B------:R-:W-:Y:S02]  /*2ef0*/  IMAD.U32 R9, RZ, RZ, UR5 ;  /* 0x00000005ff097e24 */ /* 0x000fe4000f8e00ff */
[----:B------:R-:W-:Y:S01]  /*2f00*/  IMAD.WIDE R10, R46, 0x4000, R32 ;  /* 0x000040002e0a7825 */ /* 0x000fe200078e0220 */
[----:B------:R-:W0:Y:S01]  /*2f10*/  MUFU.RCP64H R17, R7 ;  /* 0x0000000700117308 */ /* 0x000e220000001800 */
[----:B------:R-:W-:Y:S01]  /*2f20*/  MOV R16, 0x1 ;  /* 0x0000000100107802 */ /* 0x000fe20000000f00 */
[----:B------:R-:W1:Y:S01]  /*2f30*/  LDCU.64 UR4, c[0x0][0x3a8] ;  /* 0x00007500ff0477ac */ /* 0x000e620008000a00 */
        /* <DEDUP_REMOVED lines=8> */
[----:B------:R-:W-:-:S08]  /*2fc0*/  DFMA R16, R16, R20, R16 ;  /* 0x000000141010722b */ /* 0x000fd00000000010 */
[----:B--2---:R-:W-:-:S08]  /*2fd0*/  DFMA R4, -R6, R16, 1 ;  /* 0x3ff000000604742b */ /* 0x004fd00000000110 */
[----:B------:R-:W-:Y:S02]  /*2fe0*/  DFMA R16, R16, R4, R16 ;  /* 0x000000041010722b */ /* 0x000fe40000000010 */
[----:B---3--:R-:W-:-:S08]  /*2ff0*/  DADD R12, R12, R14 ;  /* 0x000000000c0c7229 */ /* 0x008fd0000000000e */
[----:B----4-:R-:W-:-:S08]  /*3000*/  DADD R12, R12, R10 ;  /* 0x000000000c0c7229 */ /* 0x010fd0000000000a */
[----:B-1----:R-:W-:-:S08]  /*3010*/  DFMA R8, R12, UR4, R8 ;  /* 0x000000040c087c2b */ /* 0x002fd00008000008 */
        /* <DEDUP_REMOVED lines=12> */
.L_x_50:
[----:B------:R-:W-:Y:S05]  /*30e0*/  BSYNC.RECONVERGENT B2 ;  /* 0x0000000000027941 */ /* 0x000fea0003800200 */
.L_x_49:
[----:B------:R0:W-:Y:S01]  /*30f0*/  STG.E.64 desc[UR36][R30.64], R4 ;  /* 0x000000041e007986 */ /* 0x0001e2000c101b24 */
[----:B------:R-:W-:Y:S05]  /*3100*/  BRA `(.L_x_47) ;  /* 0x0000001400cc7947 */ /* 0x000fea0003800000 */
.L_x_48:
[----:B------:R-:W2:Y:S01]  /*3110*/  LDG.E.64 R6, desc[UR36][R32.64] ;  /* 0x0000002420067981 */ /* 0x000ea2000c1e1b00 */
[----:B------:R-:W-:-:S03]  /*3120*/  IMAD.WIDE R4, R46, 0x4000, R32 ;  /* 0x000040002e047825 */ /* 0x000fc600078e0220 */
[----:B------:R-:W2:Y:S01]  /*3130*/  LDG.E.64 R8, desc[UR36][R32.64+0x8] ;  /* 0x0000082420087981 */ /* 0x000ea2000c1e1b00 */
[----:B------:R-:W0:Y:S01]  /*3140*/  MUFU.RCP64H R11, R19 ;  /* 0x00000013000b7308 */ /* 0x000e220000001800 */
[----:B------:R-:W-:Y:S01]  /*3150*/  MOV R10, 0x1 ;  /* 0x00000001000a7802 */ /* 0x000fe20000000f00 */
[----:B------:R-:W1:Y:S01]  /*3160*/  LDCU.64 UR4, c[0x0][0x3a8] ;  /* 0x00007500ff0477ac */ /* 0x000e620008000a00 */
[----:B------:R-:W3:Y:S01]  /*3170*/  LDG.E.64 R4, desc[UR36][R4.64] ;  /* 0x0000002404047981 */ /* 0x000ee2000c1e1b00 */
[----:B------:R-:W-:Y:S03]  /*3180*/  BSSY.RECONVERGENT B2, `(.L_x_51) ;  /* 0x0000018000027945 */ /* 0x000fe60003800200 */
[----:B0-----:R-:W-:-:S08]  /*3190*/  DFMA R12, -R18, R10, 1 ;  /* 0x3ff00000120c742b */ /* 0x001fd0000000010a */
        /* <DEDUP_REMOVED lines=22> */
.L_x_52:
[----:B------:R-:W-:Y:S05]  /*3300*/  BSYNC.RECONVERGENT B2 ;  /* 0x0000000000027941 */ /* 0x000fea0003800200 */
.L_x_51:
[----:B------:R1:W-:Y:S01]  /*3310*/  STG.E.64 desc[UR36][R30.64], R4 ;  /* 0x000000041e007986 */ /* 0x0003e2000c101b24 */
[----:B------:R-:W-:Y:S05]  /*3320*/  BRA `(.L_x_47) ;  /* 0x0000001400447947 */ /* 0x000fea0003800000 */
.L_x_42:
        /* <DEDUP_REMOVED lines=8> */
[----:B------:R-:W0:Y:S01]  /*33b0*/  MUFU.RCP64H R13, R7 ;  /* 0x00000007000d7308 */ /* 0x000e220000001800 */
[----:B------:R-:W-:Y:S01]  /*33c0*/  IMAD.MOV.U32 R12, RZ, RZ, 0x1 ;  /* 0x00000001ff0c7424 */ /* 0x000fe200078e00ff */
[----:B------:R-:W1:Y:S02]  /*33d0*/  LDCU.64 UR4, c[0x0][0x3a8] ;  /* 0x00007500ff0477ac */ /* 0x000e640008000a00 */
        /* <DEDUP_REMOVED lines=26> */
.L_x_56:
[----:B------:R-:W-:Y:S05]  /*3580*/  BSYNC.RECONVERGENT B2 ;  /* 0x0000000000027941 */ /* 0x000fea0003800200 */
.L_x_55:
[----:B------:R0:W-:Y:S01]  /*3590*/  STG.E.64 desc[UR36][R24.64], R4 ;  /* 0x0000000418007986 */ /* 0x0001e2000c101b24 */
[----:B------:R-:W-:Y:S05]  /*35a0*/  BRA `(.L_x_47) ;  /* 0x0000001000a47947 */ /* 0x000fea0003800000 */
.L_x_54:
[----:B------:R-:W2:Y:S04]  /*35b0*/  LDG.E.64 R6, desc[UR36][R26.64] ;  /* 0x000000241a067981 */ /* 0x000ea8000c1e1b00 */
[----:B------:R-:W2:Y:S04]  /*35c0*/  LDG.E.64 R8, desc[UR36][R26.64+0x8] ;  /* 0x000008241a087981 */ /* 0x000ea8000c1e1b00 */
[----:B------:R-:W3:Y:S01]  /*35d0*/  LDG.E.64 R4, desc[UR36][R26.64+-0x8] ;  /* 0xfffff8241a047981 */ /* 0x000ee2000c1e1b00 */
[----:B------:R-:W0:Y:S01]  /*35e0*/  MUFU.RCP64H R11, R19 ;  /* 0x00000013000b7308 */ /* 0x000e220000001800 */
[----:B------:R-:W-:Y:S01]  /*35f0*/  IMAD.MOV.U32 R10, RZ, RZ, 0x1 ;  /* 0x00000001ff0a7424 */ /* 0x000fe200078e00ff */
        /* <DEDUP_REMOVED lines=23> */
[----:B------:R-:W-:Y:S02]  /*3770*/  IMAD.MOV.U32 R4, RZ, RZ, R12 ;  /* 0x000000ffff047224 */ /* 0x000fe400078e000c */
[----:B------:R-:W-:-:S07]  /*3780*/  IMAD.MOV.U32 R5, RZ, RZ, R13 ;  /* 0x000000ffff057224 */ /* 0x000fce00078e000d */
.L_x_58:
[----:B------:R-:W-:Y:S05]  /*3790*/  BSYNC.RECONVERGENT B2 ;  /* 0x0000000000027941 */ /* 0x000fea0003800200 */
.L_x_57:
[----:B------:R0:W-:Y:S01]  /*37a0*/  STG.E.64 desc[UR36][R24.64], R4 ;  /* 0x0000000418007986 */ /* 0x0001e2000c101b24 */
[----:B------:R-:W-:Y:S05]  /*37b0*/  BRA `(.L_x_47) ;  /* 0x0000001000207947 */ /* 0x000fea0003800000 */
.L_x_53:
[----:B------:R-:W-:-:S13]  /*37c0*/  ISETP.NE.AND P0, PT, R51, RZ, PT ;  /* 0x000000ff3300720c */ /* 0x000fda0003f05270 */
[----:B------:R-:W-:Y:S05]  /*37d0*/  @!P0 BRA `(.L_x_59) ;  /* 0x0000000400388947 */ /* 0x000fea0003800000 */
[----:B------:R-:W0:Y:S02]  /*37e0*/  LDCU.64 UR4, c[0x3][0x8] ;  /* 0x00c00100ff0477ac */ /* 0x000e240008000a00 */
[----:B0-----:R-:W-:-:S14]  /*37f0*/  DSETP.LT.AND P0, PT, RZ, UR4, PT ;  /* 0x00000004ff007e2a */ /* 0x001fdc000bf01000 */
[----:B------:R-:W-:Y:S05]  /*3800*/  @!P0 BRA `(.L_x_60) ;  /* 0x00000000009c8947 */ /* 0x000fea0003800000 */
[----:B------:R-:W-:Y:S01]  /*3810*/  MOV R8, UR4 ;  /* 0x0000000400087c02 */ /* 0x000fe20008000f00 */
[----:B------:R-:W-:Y:S01]  /*3820*/  IMAD.U32 R9, RZ, RZ, UR5 ;  /* 0x00000005ff097e24 */ /* 0x000fe2000f8e00ff */
[----:B------:R-:W-:Y:S01]  /*3830*/  IADD3 R20, P0, PT, R26, 0x1000000, RZ ;  /* 0x010000001a147810 */ /* 0x000fe20007f1e0ff */
[----:B------:R-:W-:Y:S01]  /*3840*/  ST.E.64 desc[UR36][R4.64+0x8], R22 ;  /* 0x0000081604007985 */ /* 0x000fe2000c101b24 */
        /* <DEDUP_REMOVED lines=30> */
.L_x_62:
[----:B------:R-:W-:Y:S05]  /*3a30*/  BSYNC.RECONVERGENT B2 ;  /* 0x0000000000027941 */ /* 0x000fea0003800200 */
.L_x_61:
[----:B------:R-:W-:-:S05]  /*3a40*/  IADD3 R6, P0, PT, R24, 0x1000000, RZ ;  /* 0x0100000018067810 */ /* 0x000fca0007f1e0ff */
[----:B------:R-:W-:-:S05]  /*3a50*/  IMAD.X R7, RZ, RZ, R25, P0 ;  /* 0x000000ffff077224 */ /* 0x000fca00000e0619 */
[----:B------:R0:W-:Y:S01]  /*3a60*/  STG.E.64 desc[UR36][R6.64+-0x4000], R4 ;  /* 0xffc0000406007986 */ /* 0x0001e2000c101b24 */
[----:B------:R-:W-:Y:S05]  /*3a70*/  BRA `(.L_x_47) ;  /* 0x0000000c00707947 */ /* 0x000fea0003800000 */
.L_x_60:
[----:B------:R-:W-:Y:S01]  /*3a80*/  IADD3 R10, P0, PT, R26, 0x1000000, RZ ;  /* 0x010000001a0a7810 */ /* 0x000fe20007f1e0ff */
[----:B------:R-:W0:Y:S01]  /*3a90*/  MUFU.RCP64H R13, R19 ;  /* 0x00000013000d7308 */ /* 0x000e220000001800 */
[----:B------:R-:W-:Y:S01]  /*3aa0*/  IMAD.MOV.U32 R12, RZ, RZ, 0x1 ;  /* 0x00000001ff0c7424 */ /* 0x000fe200078e00ff */
[----:B------:R-:W1:Y:S01]  /*3ab0*/  LDCU.64 UR4, c[0x0][0x3a8] ;  /* 0x00007500ff0477ac */ /* 0x000e620008000a00 */
[----:B------:R-:W-:-:S05]  /*3ac0*/  IADD3.X R11, PT, PT, RZ, R27, RZ, P0, !PT ;  /* 0x0000001bff0b7210 */ /* 0x000fca00007fe4ff */
        /* <DEDUP_REMOVED lines=22> */
[----:B------:R-:W-:-:S07]  /*3c30*/  MOV R0, 0x3c50 ;  /* 0x00003c5000007802 */ /* 0x000fce0000000f00 */
[----:B------:R-:W-:Y:S05]  /*3c40*/  CALL.REL.NOINC `($__internal_0_$__cuda_sm20_div_rn_f64_full) ;  /* 0x0000001800787944 */ /* 0x000fea0003c00000 */
[----:B------:R-:W-:Y:S02]  /*3c50*/  IMAD.MOV.U32 R4, RZ, RZ, R12 ;  /* 0x000000ffff047224 */ /* 0x000fe400078e000c */
[----:B------:R-:W-:-:S07]  /*3c60*/  IMAD.MOV.U32 R5, RZ, RZ, R13 ;  /* 0x000000ffff057224 */ /* 0x000fce00078e000d */
.L_x_64:
[----:B------:R-:W-:Y:S05]  /*3c70*/  BSYNC.RECONVERGENT B2 ;  /* 0x0000000000027941 */ /* 0x000fea0003800200 */
.L_x_63:
[----:B------:R-:W-:-:S05]  /*3c80*/  IADD3 R6, P0, PT, R24, 0x1000000, RZ ;  /* 0x0100000018067810 */ /* 0x000fca0007f1e0ff */
[----:B------:R-:W-:-:S05]  /*3c90*/  IMAD.X R7, RZ, RZ, R25, P0 ;  /* 0x000000ffff077224 */ /* 0x000fca00000e0619 */
[----:B------:R4:W-:Y:S01]  /*3ca0*/  STG.E.64 desc[UR36][R6.64+-0x4000], R4 ;  /* 0xffc0000406007986 */ /* 0x0009e2000c101b24 */
[----:B------:R-:W-:Y:S05]  /*3cb0*/  BRA `(.L_x_47) ;  /* 0x0000000800e07947 */ /* 0x000fea0003800000 */
.L_x_59:
[----:B------:R-:W-:Y:S01]  /*3cc0*/  LEA R16, P0, R41, R32, 0x3 ;  /* 0x0000002029107211 */ /* 0x000fe200078018ff */
[----:B------:R-:W0:Y:S01]  /*3cd0*/  MUFU.RCP64H R9, UR39 ;  /* 0x0000002700097d08 */ /* 0x000e220008001800 */
[----:B------:R-:W-:Y:S01]  /*3ce0*/  IMAD.U32 R14, RZ, RZ, UR38 ;  /* 0x00000026ff0e7e24 */ /* 0x000fe2000f8e00ff */
[----:B------:R-:W1:Y:S01]  /*3cf0*/  LDCU.64 UR4, c[0x0][0x3a8] ;  /* 0x00007500ff0477ac */ /* 0x000e620008000a00 */
[----:B------:R-:W-:-:S05]  /*3d00*/  IADD3.X R17, PT, PT, RZ, R33, RZ, P0, !PT ;  /* 0x00000021ff117210 */ /* 0x000fca00007fe4ff */
        /* <DEDUP_REMOVED lines=10> */
[----:B------:R-:W-:Y:S02]  /*3db0*/  DFMA R8, R8, R14, R8 ;  /* 0x0000000e0808722b */ /* 0x000fe40000000008 */
[----:B--2---:R-:W-:-:S08]  /*3dc0*/  DADD R10, R10, R12 ;  /* 0x000000000a0a7229 */ /* 0x004fd0000000000c */
[----:B---3--:R-:W-:Y:S01]  /*3dd0*/  DADD R6, R10, R6 ;  /* 0x000000000a067229 */ /* 0x008fe20000000006 */
[----:B------:R-:W-:Y:S01]  /*3de0*/  MOV R10, UR38 ;  /* 0x00000026000a7c02 */ /* 0x000fe20008000f00 */
[----:B------:R-:W-:-:S06]  /*3df0*/  IMAD.U32 R11, RZ, RZ, UR39 ;  /* 0x00000027ff0b7e24 */ /* 0x000fcc000f8e00ff */
        /* <DEDUP_REMOVED lines=11> */
[----:B------:R-:W-:Y:S01]  /*3eb0*/  IMAD.U32 R8, RZ, RZ, UR38 ;  /* 0x00000026ff087e24 */ /* 0x000fe2000f8e00ff */
[----:B------:R-:W-:Y:S01]  /*3ec0*/  MOV R4, UR38 ;  /* 0x0000002600047c02 */ /* 0x000fe20008000f00 */
[----:B------:R-:W-:Y:S01]  /*3ed0*/  IMAD.U32 R5, RZ, RZ, UR39 ;  /* 0x00000027ff057e24 */ /* 0x000fe2000f8e00ff */
[----:B------:R-:W-:Y:S01]  /*3ee0*/  MOV R0, 0x3f50 ;  /* 0x00003f5000007802 */ /* 0x000fe20000000f00 */
[----:B------:R-:W-:Y:S02]  /*3ef0*/  IMAD.U32 R9, RZ, RZ, UR39 ;  /* 0x00000027ff097e24 */ /* 0x000fe4000f8e00ff */
[----:B------:R-:W-:Y:S01]  /*3f00*/  IMAD.MOV.U32 R4, RZ, RZ, R6 ;  /* 0x000000ffff047224 */ /* 0x000fe200078e0006 */
[----:B------:R-:W-:Y:S01]  /*3f10*/  MOV R6, R8 ;  /* 0x0000000800067202 */ /* 0x000fe20000000f00 */
[----:B------:R-:W-:Y:S02]  /*3f20*/  IMAD.MOV.U32 R9, RZ, RZ, R7 ;  /* 0x000000ffff097224 */ /* 0x000fe400078e0007 */
[----:B------:R-:W-:-:S07]  /*3f30*/  IMAD.MOV.U32 R7, RZ, RZ, R5 ;  /* 0x000000ffff077224 */ /* 0x000fce00078e0005 */
[----:B------:R-:W-:Y:S05]  /*3f40*/  CALL.REL.NOINC `($__internal_0_$__cuda_sm20_div_rn_f64_full) ;  /* 0x0000001400b87944 */ /* 0x000fea0003c00000 */
[----:B------:R-:W-:Y:S02]  /*3f50*/  IMAD.MOV.U32 R4, RZ, RZ, R12 ;  /* 0x000000ffff047224 */ /* 0x000fe400078e000c */
[----:B------:R-:W-:-:S07]  /*3f60*/  IMAD.MOV.U32 R5, RZ, RZ, R13 ;  /* 0x000000ffff057224 */ /* 0x000fce00078e000d */
.L_x_66:
[----:B------:R-:W-:Y:S05]  /*3f70*/  BSYNC.RECONVERGENT B2 ;  /* 0x0000000000027941 */ /* 0x000fea0003800200 */
.L_x_65:
[----:B------:R-:W-:-:S05]  /*3f80*/  IMAD.WIDE.U32 R6, R41, 0x8, R30 ;  /* 0x0000000829067825 */ /* 0x000fca00078e001e */
[----:B------:R3:W-:Y:S01]  /*3f90*/  STG.E.64 desc[UR36][R6.64], R4 ;  /* 0x0000000406007986 */ /* 0x0007e2000c101b24 */
[----:B------:R-:W-:Y:S05]  /*3fa0*/  BRA `(.L_x_47) ;  /* 0x0000000800247947 */ /* 0x000fea0003800000 */
.L_x_41:
[----:B------:R-:W-:-:S13]  /*3fb0*/  ISETP.NE.AND P0, PT, R43, RZ, PT ;  /* 0x000000ff2b00720c */ /* 0x000fda0003f05270 */
[----:B------:R-:W-:Y:S05]  /*3fc0*/  @P0 BRA `(.L_x_67) ;  /* 0x0000000000ec0947 */ /* 0x000fea0003800000 */
        /* <DEDUP_REMOVED lines=19> */
.L_x_68:
        /* <DEDUP_REMOVED lines=10> */
[----:B-1----:R-:W-:-:S07]  /*41a0*/  @!P0 CS2R R8, SRZ ;  /* 0x0000000000088805 */ /* 0x002fce000001ff00 */
.L_x_69:
        /* <DEDUP_REMOVED lines=26> */
.L_x_70:
[----:B------:R-:W0:Y:S02]  /*4350*/  LDC.64 R6, c[0x0][0x398] ;  /* 0x0000e600ff067b82 */ /* 0x000e240000000a00 */
[----:B0-----:R0:W-:Y:S01]  /*4360*/  STG.E.64 desc[UR36][R6.64+0x3ff8], R4 ;  /* 0x003ff80406007986 */ /* 0x0011e2000c101b24 */
[----:B------:R-:W-:Y:S05]  /*4370*/  BRA `(.L_x_47) ;  /* 0x0000000400307947 */ /* 0x000fea0003800000 */
.L_x_67:
[----:B------:R-:W0:Y:S02]  /*4380*/  LDCU.64 UR4, c[0x3][URZ] ;  /* 0x00c00000ff0477ac */ /* 0x000e240008000a00 */
[----:B0-----:R-:W-:-:S14]  /*4390*/  DSETP.LT.AND P0, PT, RZ, UR4, PT ;  /* 0x00000004ff007e2a */ /* 0x001fdc000bf01000 */
[----:B------:R-:W-:Y:S05]  /*43a0*/  @!P0 BRA `(.L_x_71) ;  /* 0x0000000000988947 */ /* 0x000fea0003800000 */
[----:B------:R-:W0:Y:S01]  /*43b0*/  LDC.64 R14, c[0x0][0x390] ;  /* 0x0000e400ff0e7b82 */ /* 0x000e220000000a00 */
[----:B------:R-:W-:Y:S01]  /*43c0*/  IMAD.U32 R8, RZ, RZ, UR4 ;  /* 0x00000004ff087e24 */ /* 0x000fe2000f8e00ff */
[----:B------:R-:W-:Y:S01]  /*43d0*/  ST.E.64 desc[UR36][R4.64+0x8], R22 ;  /* 0x0000081604007985 */ /* 0x000fe2000c101b24 */
[----:B------:R-:W-:Y:S02]  /*43e0*/  IMAD.U32 R9, RZ, RZ, UR5 ;  /* 0x00000005ff097e24 */ /* 0x000fe4000f8e00ff */
[----:B------:R-:W-:Y:S01]  /*43f0*/  IMAD.IADD R3, R43, 0x1, -R46 ;  /* 0x000000012b037824 */ /* 0x000fe200078e0a2e */
[----:B------:R-:W1:Y:S01]  /*4400*/  MUFU.RCP64H R17, R7 ;  /* 0x0000000700117308 */ /* 0x000e620000001800 */
[----:B------:R-:W-:Y:S01]  /*4410*/  MOV R16, 0x1 ;  /* 0x0000000100107802 */ /* 0x000fe20000000f00 */
[----:B------:R-:W2:Y:S01]  /*4420*/  LDCU.64 UR4, c[0x0][0x3a8] ;  /* 0x00007500ff0477ac */ /* 0x000ea20008000a00 */
[----:B------:R-:W-:-:S07]  /*4430*/  DMUL R8, R8, UR40 ;  /* 0x0000002808087c28 */ /* 0x000fce0008000000 */
[----:B------:R3:W-:Y:S04]  /*4440*/  ST.E.64 desc[UR36][R4.64], R8 ;  /* 0x0000000804007985 */ /* 0x0007e8000c101b24 */
[----:B------:R-:W4:Y:S04]  /*4450*/  LDG.E.64 R10, desc[UR36][R32.64+0x3ff8] ;  /* 0x003ff824200a7981 */ /* 0x000f28000c1e1b00 */
[----:B------:R-:W4:Y:S01]  /*4460*/  LDG.E.64 R12, desc[UR36][R32.64+0x3ff0] ;  /* 0x003ff024200c7981 */ /* 0x000f22000c1e1b00 */
[----:B0-----:R-:W-:-:S06]  /*4470*/  IMAD.WIDE R14, R3, 0x4000, R14 ;  /* 0x00004000030e7825 */ /* 0x001fcc00078e020e */
[----:B------:R-:W5:Y:S01]  /*4480*/  LDG.E.64 R14, desc[UR36][R14.64+0x3ff8] ;  /* 0x003ff8240e0e7981 */ /* 0x000f62000c1e1b00 */
[----:B-1----:R-:W-:Y:S01]  /*4490*/  DFMA R20, -R6, R16, 1 ;  /* 0x3ff000000614742b */ /* 0x002fe20000000110 */
[----:B------:R-:W-:Y:S07]  /*44a0*/  BSSY.RECONVERGENT B2, `(.L_x_72) ;  /* 0x0000014000027945 */ /* 0x000fee0003800200 */
[----:B------:R-:W-:-:S08]  /*44b0*/  DFMA R20, R20, R20, R20 ;  /* 0x000000141414722b */ /* 0x000fd00000000014 */
[----:B------:R-:W-:-:S08]  /*44c0*/  DFMA R16, R16, R20, R16 ;  /* 0x000000141010722b */ /* 0x000fd00000000010 */
[----:B---3--:R-:W-:-:S08]  /*44d0*/  DFMA R4, -R6, R16, 1 ;  /* 0x3ff000000604742b */ /* 0x008fd00000000110 */
[----:B------:R-:W-:Y:S02]  /*44e0*/  DFMA R16, R16, R4, R16 ;  /* 0x000000041010722b */ /* 0x000fe40000000010 */
[----:B----4-:R-:W-:-:S08]  /*44f0*/  DADD R10, R10, R12 ;  /* 0x000000000a0a7229 */ /* 0x010fd0000000000c */
[----:B-----5:R-:W-:-:S08]  /*4500*/  DADD R10, R10, R14 ;  /* 0x000000000a0a7229 */ /* 0x020fd0000000000e */
[----:B--2---:R-:W-:-:S08]  /*4510*/  DFMA R8, R10, UR4, R8 ;  /* 0x000000040a087c2b */ /* 0x004fd00008000008 */
        /* <DEDUP_REMOVED lines=12> */
.L_x_73:
[----:B------:R-:W-:Y:S05]  /*45e0*/  BSYNC.RECONVERGENT B2 ;  /* 0x0000000000027941 */ /* 0x000fea0003800200 */
.L_x_72:
[----:B------:R0:W-:Y:S01]  /*45f0*/  STG.E.64 desc[UR36][R30.64+0x3ff8], R4 ;  /* 0x003ff8041e007986 */ /* 0x0001e2000c101b24 */
[----:B------:R-:W-:Y:S05]  /*4600*/  BRA `(.L_x_47) ;  /* 0x00000000008c7947 */ /* 0x000fea0003800000 */
.L_x_71:
[----:B------:R-:W0:Y:S01]  /*4610*/  LDC.64 R8, c[0x0][0x390] ;  /* 0x0000e400ff087b82 */ /* 0x000e220000000a00 */
[----:B------:R-:W-:Y:S01]  /*4620*/  IADD3 R3, PT, PT, R43, -R46, RZ ;  /* 0x8000002e2b037210 */ /* 0x000fe20007ffe0ff */
        /* <DEDUP_REMOVED lines=31> */
.L_x_75:
[----:B------:R-:W-:Y:S05]  /*4820*/  BSYNC.RECONVERGENT B2 ;  /* 0x0000000000027941 */ /* 0x000fea0003800200 */
.L_x_74:
[----:B------:R0:W-:Y:S02]  /*4830*/  STG.E.64 desc[UR36][R30.64+0x3ff8], R4 ;  /* 0x003ff8041e007986 */ /* 0x0001e4000c101b24 */
.L_x_47:
[----:B------:R-:W-:Y:S05]  /*4840*/  BSYNC.RECONVERGENT B1 ;  /* 0x0000000000017941 */ /* 0x000fea0003800200 */
.L_x_40:
[----:B------:R-:W-:Y:S02]  /*4850*/  MOV R0, RZ ;  /* 0x000000ff00007202 */ /* 0x000fe40000000f00 */
[----:B------:R-:W-:-:S07]  /*4860*/  CS2R R16, SRZ ;  /* 0x0000000000107805 */ /* 0x000fce000001ff00 */
.L_x_78:
[----:B------:R-:W-:Y:S01]  /*4870*/  BSSY.RECONVERGENT B0, `(.L_x_76) ;  /* 0x00000a6000007945 */ /* 0x000fe20003800200 */
[----:B------:R-:W-:Y:S02]  /*4880*/  IMAD.MOV R3, RZ, RZ, -R41 ;  /* 0x000000ffff037224 */ /* 0x000fe400078e0a29 */
[----:B------:R-:W-:-:S07]  /*4890*/  IMAD.MOV.U32 R54, RZ, RZ, RZ ;  /* 0x000000ffff367224 */ /* 0x000fce00078e00ff */
.L_x_77:
[----:B------:R-:W-:-:S04]  /*48a0*/  ISETP.NE.AND P2, PT, R3, RZ, PT ;  /* 0x000000ff0300720c */ /* 0x000fc80003f45270 */
[----:B------:R-:W-:-:S13]  /*48b0*/  ISETP.NE.OR P2, PT, R43, R0, P2 ;  /* 0x000000002b00720c */ /* 0x000fda0001745670 */
[----:B0-234-:R-:W2:Y:S04]  /*48c0*/  @!P2 LDG.E.64 R6, desc[UR36][R34.64] ;  /* 0x000000242206a981 */ /* 0x01dea8000c1e1b00 */
[----:B------:R-:W2:Y:S04]  /*48d0*/  @!P2 LDG.E.64 R20, desc[UR36][R38.64] ;  /* 0x000000242614a981 */ /* 0x000ea8000c1e1b00 */
[----:B-1----:R-:W3:Y:S01]  /*48e0*/  @!P2 LDG.E.64 R4, desc[UR36][R36.64] ;  /* 0x000000242404a981 */ /* 0x002ee2000c1e1b00 */
[----:B------:R-:W-:-:S05]  /*48f0*/  VIADD R8, R54, 0x1 ;  /* 0x0000000136087836 */ /* 0x000fca0000000000 */
[----:B------:R-:W-:Y:S02]  /*4900*/  ISETP.NE.AND P1, PT, R41, R8, PT ;  /* 0x000000082900720c */ /* 0x000fe40003f25270 */
[----:B------:R-:W-:Y:S02]  /*4910*/  IADD3 R8, PT, PT, R54, 0x2, RZ ;  /* 0x0000000236087810 */ /* 0x000fe40007ffe0ff */
[----:B------:R-:W-:Y:S02]  /*4920*/  ISETP.NE.OR P1, PT, R43, R0, P1 ;  /* 0x000000002b00720c */ /* 0x000fe40000f25670 */
[----:B------:R-:W-:-:S11]  /*4930*/  ISETP.NE.AND P0, PT, R41, R8, PT ;  /* 0x000000082900720c */ /* 0x000fd60003f05270 */
[----:B------:R-:W4:Y:S04]  /*4940*/  @!P1 LDG.E.64 R52, desc[UR36][R34.64] ;  /* 0x0000002422349981 */ /* 0x000f28000c1e1b00 */
[----:B------:R-:W4:Y:S04]  /*4950*/  @!P1 LDG.E.64 R14, desc[UR36][R38.64] ;  /* 0x00000024260e9981 */ /* 0x000f28000c1e1b00 */
[----:B------:R-:W5:Y:S01]  /*4960*/  @!P1 LDG.E.64 R12, desc[UR36][R36.64] ;  /* 0x00000024240c9981 */ /* 0x000f62000c1e1b00 */
[----:B------:R-:W-:-:S13]  /*4970*/  ISETP.NE.OR P0, PT, R43, R0, P0 ;  /* 0x000000002b00720c */ /* 0x000fda0000705670 */
[----:B------:R-:W5:Y:S04]  /*4980*/  @!P0 LDG.E.64 R10, desc[UR36][R34.64] ;  /* 0x00000024220a8981 */ /* 0x000f68000c1e1b00 */
[----:B------:R-:W5:Y:S01]  /*4990*/  @!P0 LDG.E.64 R8, desc[UR36][R38.64] ;  /* 0x0000002426088981 */ /* 0x000f62000c1e1b00 */
[----:B--2---:R-:W-:-:S03]  /*49a0*/  @!P2 DADD R20, R6, -R20 ;  /* 0x000000000614a229 */ /* 0x004fc60000000814 */
[----:B------:R-:W2:Y:S01]  /*49b0*/  @!P0 LDG.E.64 R6, desc[UR36][R36.64] ;  /* 0x0000002424068981 */ /* 0x000ea2000c1e1b00 */
[----:B---3--:R-:W-:-:S08]  /*49c0*/  @!P2 DADD R4, R4, -R4 ;  /* 0x000000000404a229 */ /* 0x008fd00000000804 */
[----:B------:R-:W-:-:S08]  /*49d0*/  @!P2 DADD R4, |R20|, |R4| ;  /* 0x000000001404a229 */ /* 0x000fd00000000604 */
[----:B------:R-:W-:Y:S01]  /*49e0*/  @!P2 DADD R16, R16, R4 ;  /* 0x000000001010a229 */ /* 0x000fe20000000004 */
[----:B------:R-:W-:-:S05]  /*49f0*/  VIADD R4, R54, 0x3 ;  /* 0x0000000336047836 */ /* 0x000fca0000000000 */
[----:B------:R-:W-:-:S04]  /*4a00*/  ISETP.NE.AND P2, PT, R41, R4, PT ;  /* 0x000000042900720c */ /* 0x000fc80003f45270 */
[----:B------:R-:W-:-:S13]  /*4a10*/  ISETP.NE.OR P2, PT, R43, R0, P2 ;  /* 0x000000002b00720c */ /* 0x000fda0001745670 */
[----:B------:R-:W3:Y:S04]  /*4a20*/  @!P2 LDG.E.64 R4, desc[UR36][R34.64] ;  /* 0x000000242204a981 */ /* 0x000ee8000c1e1b00 */
[----:B------:R-:W3:Y:S01]  /*4a30*/  @!P2 LDG.E.64 R20, desc[UR36][R38.64] ;  /* 0x000000242614a981 */ /* 0x000ee2000c1e1b00 */
[----:B----4-:R-:W-:Y:S02]  /*4a40*/  @!P1 DADD R14, R52, -R14 ;  /* 0x00000000340e9229 */ /* 0x010fe4000000080e */
[----:B-----5:R-:W-:-:S08]  /*4a50*/  @!P1 DADD R12, R12, -R12 ;  /* 0x000000000c0c9229 */ /* 0x020fd0000000080c */
[----:B------:R-:W-:Y:S01]  /*4a60*/  @!P1 DADD R12, |R14|, |R12| ;  /* 0x000000000e0c9229 */ /* 0x000fe2000000060c */
[----:B------:R-:W-:-:S07]  /*4a70*/  VIADD R14, R54, 0x4 ;  /* 0x00000004360e7836 */ /* 0x000fce0000000000 */
[----:B------:R-:W-:Y:S01]  /*4a80*/  @!P1 DADD R16, R16, R12 ;  /* 0x0000000010109229 */ /* 0x000fe2000000000c */
[----:B------:R-:W-:Y:S01]  /*4a90*/  ISETP.NE.AND P1, PT, R41, R14, PT ;  /* 0x0000000e2900720c */ /* 0x000fe20003f25270 */
[----:B------:R-:W-:Y:S01]  /*4aa0*/  @!P0 DADD R8, R10, -R8 ;  /* 0x000000000a088229 */ /* 0x000fe20000000808 */
[----:B------:R-:W4:Y:S02]  /*4ab0*/  @!P2 LDG.E.64 R14, desc[UR36][R36.64] ;  /* 0x00000024240ea981 */ /* 0x000f24000c1e1b00 */
[----:B------:R-:W-:-:S13]  /*4ac0*/  ISETP.NE.OR P1, PT, R43, R0, P1 ;  /* 0x000000002b00720c */ /* 0x000fda0000f25670 */
[----:B------:R-:W5:Y:S04]  /*4ad0*/  @!P1 LDG.E.64 R12, desc[UR36][R34.64] ;  /* 0x00000024220c9981 */ /* 0x000f68000c1e1b00 */
[----:B------:R-:W5:Y:S01]  /*4ae0*/  @!P1 LDG.E.64 R10, desc[UR36][R38.64] ;  /* 0x00000024260a9981 */ /* 0x000f62000c1e1b00 */
[----:B--2---:R-:W-:-:S08]  /*4af0*/  @!P0 DADD R6, R6, -R6 ;  /* 0x0000000006068229 */ /* 0x004fd00000000806 */
[----:B------:R-:W-:Y:S01]  /*4b00*/  @!P0 DADD R6, |R8|, |R6| ;  /* 0x0000000008068229 */ /* 0x000fe20000000606 */
[----:B------:R-:W2:Y:S07]  /*4b10*/  @!P1 LDG.E.64 R8, desc[UR36][R36.64] ;  /* 0x0000002424089981 */ /* 0x000eae000c1e1b00 */
[----:B------:R-:W-:Y:S01]  /*4b20*/  @!P0 DADD R16, R16, R6 ;  /* 0x0000000010108229 */ /* 0x000fe20000000006 */
[----:B------:R-:W-:-:S05]  /*4b30*/  VIADD R6, R54, 0x5 ;  /* 0x0000000536067836 */ /* 0x000fca0000000000 */
[----:B------:R-:W-:-:S04]  /*4b40*/  ISETP.NE.AND P0, PT, R41, R6, PT ;  /* 0x000000062900720c */ /* 0x000fc80003f05270 */
[----:B------:R-:W-:-:S13]  /*4b50*/  ISETP.NE.OR P0, PT, R43, R0, P0 ;  /* 0x000000002b00720c */ /* 0x000fda0000705670 */
[----:B------:R-:W2:Y:S04]  /*4b60*/  @!P0 LDG.E.64 R6, desc[UR36][R34.64] ;  /* 0x0000002422068981 */ /* 0x000ea8000c1e1b00 */
[----:B------:R-:W2:Y:S01]  /*4b70*/  @!P0 LDG.E.64 R52, desc[UR36][R38.64] ;  /* 0x0000002426348981 */ /* 0x000ea2000c1e1b00 */
[----:B---3--:R-:W-:-:S03]  /*4b80*/  @!P2 DADD R20, R4, -R20 ;  /* 0x000000000414a229 */ /* 0x008fc60000000814 */
[----:B------:R-:W3:Y:S01]  /*4b90*/  @!P0 LDG.E.64 R4, desc[UR36][R36.64] ;  /* 0x0000002424048981 */ /* 0x000ee2000c1e1b00 */
[----:B----4-:R-:W-:-:S08]  /*4ba0*/  @!P2 DADD R14, R14, -R14 ;  /* 0x000000000e0ea229 */ /* 0x010fd0000000080e */
[----:B------:R-:W-:Y:S02]  /*4bb0*/  @!P2 DADD R14, |R20|, |R14| ;  /* 0x00000000140ea229 */ /* 0x000fe4000000060e */
[----:B-----5:R-:W-:Y:S01]  /*4bc0*/  @!P1 DADD R10, R12, -R10 ;  /* 0x000000000c0a9229 */ /* 0x020fe2000000080a */
[----:B------:R-:W-:-:S05]  /*4bd0*/  IADD3 R12, PT, PT, R54, 0x6, RZ ;  /* 0x00000006360c7810 */ /* 0x000fca0007ffe0ff */
[----:B------:R-:W-:Y:S01]  /*4be0*/  @!P2 DADD R16, R16, R14 ;  /* 0x000000001010a229 */ /* 0x000fe2000000000e */
[----:B------:R-:W-:-:S04]  /*4bf0*/  ISETP.NE.AND P2, PT, R41, R12, PT ;  /* 0x0000000c2900720c */ /* 0x000fc80003f45270 */
[----:B------:R-:W-:-:S13]  /*4c00*/  ISETP.NE.OR P2, PT, R43, R0, P2 ;  /* 0x000000002b00720c */ /* 0x000fda0001745670 */
[----:B------:R-:W4:Y:S04]  /*4c10*/  @!P2 LDG.E.64 R20, desc[UR36][R34.64] ;  /* 0x000000242214a981 */ /* 0x000f28000c1e1b00 */
[----:B------:R-:W4:Y:S04]  /*4c20*/  @!P2 LDG.E.64 R14, desc[UR36][R38.64] ;  /* 0x00000024260ea981 */ /* 0x000f28000c1e1b00 */
[----:B------:R-:W5:Y:S01]  /*4c30*/  @!P2 LDG.E.64 R12, desc[UR36][R36.64] ;  /* 0x00000024240ca981 */ /* 0x000f62000c1e1b00 */
[----:B--2---:R-:W-:-:S08]  /*4c40*/  @!P1 DADD R8, R8, -R8 ;  /* 0x0000000008089229 */ /* 0x004fd00000000808 */
[----:B------:R-:W-:Y:S01]  /*4c50*/  @!P1 DADD R8, |R10|, |R8| ;  /* 0x000000000a089229 */ /* 0x000fe20000000608 */
[----:B------:R-:W-:-:S07]  /*4c60*/  VIADD R10, R54, 0x7 ;  /* 0x00000007360a7836 */ /* 0x000fce0000000000 */
[----:B------:R-:W-:Y:S01]  /*4c70*/  @!P1 DADD R16, R16, R8 ;  /* 0x0000000010109229 */ /* 0x000fe20000000008 */
[----:B------:R-:W-:-:S04]  /*4c80*/  ISETP.NE.AND P1, PT, R41, R10, PT ;  /* 0x0000000a2900720c */ /* 0x000fc80003f25270 */
[----:B------:R-:W-:-:S13]  /*4c90*/  ISETP.NE.OR P1, PT, R43, R0, P1 ;  /* 0x000000002b00720c */ /* 0x000fda0000f25670 */
[----:B------:R-:W2:Y:S04]  /*4ca0*/  @!P1 LDG.E.64 R10, desc[UR36][R34.64] ;  /* 0x00000024220a9981 */ /* 0x000ea8000c1e1b00 */
[----:B------:R-:W2:Y:S01]  /*4cb0*/  @!P1 LDG.E.64 R8, desc[UR36][R38.64] ;  /* 0x0000002426089981 */ /* 0x000ea2000c1e1b00 */
[----:B------:R-:W-:Y:S02]  /*4cc0*/  @!P0 DADD R52, R6, -R52 ;  /* 0x0000000006348229 */ /* 0x000fe40000000834 */
[----:B---3--:R-:W-:Y:S01]  /*4cd0*/  @!P0 DADD R4, R4, -R4 ;  /* 0x0000000004048229 */ /* 0x008fe20000000804 */
[----:B------:R-:W3:Y:S07]  /*4ce0*/  @!P1 LDG.E.64 R6, desc[UR36][R36.64] ;  /* 0x0000002424069981 */ /* 0x000eee000c1e1b00 */
[----:B------:R-:W-:-:S08]  /*4cf0*/  @!P0 DADD R4, |R52|, |R4| ;  /* 0x0000000034048229 */ /* 0x000fd00000000604 */
[----:B------:R-:W-:Y:S01]  /*4d00*/  @!P0 DADD R16, R16, R4 ;  /* 0x0000000010108229 */ /* 0x000fe20000000004 */
[----:B------:R-:W-:-:S05]  /*4d10*/  VIADD R4, R54, 0x8 ;  /* 0x0000000836047836 */ /* 0x000fca0000000000 */
[----:B------:R-:W-:-:S04]  /*4d20*/  ISETP.NE.AND P0, PT, R41, R4, PT ;  /* 0x000000042900720c */ /* 0x000fc80003f05270 */
[----:B------:R-:W-:-:S13]  /*4d30*/  ISETP.NE.OR P0, PT, R43, R0, P0 ;  /* 0x000000002b00720c */ /* 0x000fda0000705670 */
[----:B------:R-:W3:Y:S04]  /*4d40*/  @!P0 LDG.E.64 R4, desc[UR36][R34.64] ;  /* 0x0000002422048981 */ /* 0x000ee8000c1e1b00 */
[----:B------:R-:W3:Y:S01]  /*4d50*/  @!P0 LDG.E.64 R52, desc[UR36][R38.64] ;  /* 0x0000002426348981 */ /* 0x000ee2000c1e1b00 */
[----:B----4-:R-:W-:-:S03]  /*4d60*/  @!P2 DADD R14, R20, -R14 ;  /* 0x00000000140ea229 */ /* 0x010fc6000000080e */
[----:B------:R-:W4:Y:S01]  /*4d70*/  @!P0 LDG.E.64 R20, desc[UR36][R36.64] ;  /* 0x0000002424148981 */ /* 0x000f22000c1e1b00 */
[----:B-----5:R-:W-:-:S08]  /*4d80*/  @!P2 DADD R12, R12, -R12 ;  /* 0x000000000c0ca229 */ /* 0x020fd0000000080c */
[----:B------:R-:W-:-:S08]  /*4d90*/  @!P2 DADD R12, |R14|, |R12| ;  /* 0x000000000e0ca229 */ /* 0x000fd0000000060c */
[----:B------:R-:W-:Y:S02]  /*4da0*/  @!P2 DADD R16, R16, R12 ;  /* 0x000000001010a229 */ /* 0x000fe4000000000c */
[----:B--2---:R-:W-:Y:S01]  /*4db0*/  @!P1 DADD R8, R10, -R8 ;  /* 0x000000000a089229 */ /* 0x004fe20000000808 */
[----:B------:R-:W-:-:S05]  /*4dc0*/  VIADD R10, R54, 0x9 ;  /* 0x00000009360a7836 */ /* 0x000fca0000000000 */
[----:B------:R-:W-:Y:S01]  /*4dd0*/  ISETP.NE.AND P2, PT, R41, R10, PT ;  /* 0x0000000a2900720c */ /* 0x000fe20003f45270 */
[----:B---3--:R-:W-:-:S03]  /*4de0*/  @!P1 DADD R6, R6, -R6 ;  /* 0x0000000006069229 */ /* 0x008fc60000000806 */
[----:B------:R-:W-:-:S05]  /*4df0*/  ISETP.NE.OR P2, PT, R43, R0, P2 ;  /* 0x000000002b00720c */ /* 0x000fca0001745670 */
[----:B------:R-:W-:-:S08]  /*4e00*/  @!P1 DADD R6, |R8|, |R6| ;  /* 0x0000000008069229 */ /* 0x000fd00000000606 */
[----:B------:R-:W2:Y:S04]  /*4e10*/  @!P2 LDG.E.64 R14, desc[UR36][R34.64] ;  /* 0x00000024220ea981 */ /* 0x000ea8000c1e1b00 */
[----:B------:R-:W2:Y:S04]  /*4e20*/  @!P2 LDG.E.64 R12, desc[UR36][R38.64] ;  /* 0x00000024260ca981 */ /* 0x000ea8000c1e1b00 */
[----:B------:R-:W3:Y:S01]  /*4e30*/  @!P2 LDG.E.64 R10, desc[UR36][R36.64] ;  /* 0x00000024240aa981 */ /* 0x000ee2000c1e1b00 */
[----:B------:R-:W-:Y:S01]  /*4e40*/  @!P1 DADD R16, R16, R6 ;  /* 0x0000000010109229 */ /* 0x000fe20000000006 */
[----:B------:R-:W-:-:S04]  /*4e50*/  IADD3 R6, PT, PT, R54, 0xa, RZ ;  /* 0x0000000a36067810 */ /* 0x000fc80007ffe0ff */
[----:B------:R-:W-:-:S04]  /*4e60*/  ISETP.NE.AND P1, PT, R41, R6, PT ;  /* 0x000000062900720c */ /* 0x000fc80003f25270 */
[----:B------:R-:W-:Y:S01]  /*4e70*/  ISETP.NE.OR P1, PT, R43, R0, P1 ;  /* 0x000000002b00720c */ /* 0x000fe20000f25670 */
[----:B------:R-:W-:-:S12]  /*4e80*/  @!P0 DADD R52, R4, -R52 ;  /* 0x0000000004348229 */ /* 0x000fd80000000834 */
[----:B------:R-:W5:Y:S04]  /*4e90*/  @!P1 LDG.E.64 R4, desc[UR36][R36.64] ;  /* 0x0000002424049981 */ /* 0x000f68000c1e1b00 */
[----:B------:R-:W5:Y:S04]  /*4ea0*/  @!P1 LDG.E.64 R6, desc[UR36][R34.64] ;  /* 0x0000002422069981 */ /* 0x000f68000c1e1b00 */
[----:B------:R-:W5:Y:S01]  /*4eb0*/  @!P1 LDG.E.64 R8, desc[UR36][R38.64] ;  /* 0x0000002426089981 */ /* 0x000f62000c1e1b00 */
[----:B----4-:R-:W-:-:S08]  /*4ec0*/  @!P0 DADD R20, R20, -R20 ;  /* 0x0000000014148229 */ /* 0x010fd00000000814 */
[----:B------:R-:W-:-:S08]  /*4ed0*/  @!P0 DADD R20, |R52|, |R20| ;  /* 0x0000000034148229 */ /* 0x000fd00000000614 */
[----:B------:R-:W-:Y:S02]  /*4ee0*/  @!P0 DADD R16, R16, R20 ;  /* 0x0000000010108229 */ /* 0x000fe40000000014 */
[----:B--2---:R-:W-:Y:S01]  /*4ef0*/  @!P2 DADD R12, R14, -R12 ;  /* 0x000000000e0ca229 */ /* 0x004fe2000000080c */
[----:B------:R-:W-:Y:S01]  /*4f00*/  VIADD R14, R54, 0xb ;  /* 0x0000000b360e7836 */ /* 0x000fe20000000000 */
[----:B---3--:R-:W-:-:S04]  /*4f10*/  @!P2 DADD R10, R10, -R10 ;  /* 0x000000000a0aa229 */ /* 0x008fc8000000080a */
[----:B------:R-:W-:-:S04]  /*4f20*/  ISETP.NE.AND P0, PT, R41, R14, PT ;  /* 0x0000000e2900720c */ /* 0x000fc80003f05270 */
[----:B------:R-:W-:Y:S01]  /*4f30*/  ISETP.NE.OR P0, PT, R43, R0, P0 ;  /* 0x000000002b00720c */ /* 0x000fe20000705670 */
[----:B------:R-:W-:Y:S01]  /*4f40*/  @!P2 DADD R10, |R12|, |R10| ;  /* 0x000000000c0aa229 */ /* 0x000fe2000000060a */
[----:B------:R-:W-:-:S07]  /*4f50*/  VIADD R12, R54, 0xc ;  /* 0x0000000c360c7836 */ /* 0x000fce0000000000 */
[----:B------:R-:W-:Y:S01]  /*4f60*/  @!P2 DADD R16, R16, R10 ;  /* 0x000000001010a229 */ /* 0x000fe2000000000a */
[----:B------:R-:W-:-:S03]  /*4f70*/  ISETP.NE.AND P2, PT, R41, R12, PT ;  /* 0x0000000c2900720c */ /* 0x000fc60003f45270 */
[----:B------:R-:W2:Y:S01]  /*4f80*/  @!P0 LDG.E.64 R20, desc[UR36][R34.64] ;  /* 0x0000002422148981 */ /* 0x000ea2000c1e1b00 */
[----:B------:R-:W-:-:S03]  /*4f90*/  ISETP.NE.OR P2, PT, R43, R0, P2 ;  /* 0x000000002b00720c */ /* 0x000fc60001745670 */
[----:B------:R-:W2:Y:S04]  /*4fa0*/  @!P0 LDG.E.64 R14, desc[UR36][R38.64] ;  /* 0x00000024260e8981 */ /* 0x000ea8000c1e1b00 */
[----:B------:R-:W3:Y:S01]  /*4fb0*/  @!P0 LDG.E.64 R12, desc[UR36][R36.64] ;  /* 0x00000024240c8981 */ /* 0x000ee2000c1e1b00 */
[----:B-----5:R-:W-:Y:S02]  /*4fc0*/  @!P1 DADD R4, R4, -R4 ;  /* 0x0000000004049229 */ /* 0x020fe40000000804 */
[----:B------:R-:W-:-:S03]  /*4fd0*/  @!P1 DADD R6, R6, -R8 ;  /* 0x0000000006069229 */ /* 0x000fc60000000808 */
[----:B------:R-:W4:Y:S04]  /*4fe0*/  @!P2 LDG.E.64 R10, desc[UR36][R34.64] ;  /* 0x00000024220aa981 */ /* 0x000f28000c1e1b00 */
[----:B------:R-:W4:Y:S01]  /*4ff0*/  @!P2 LDG.E.64 R8, desc[UR36][R38.64] ;  /* 0x000000242608a981 */ /* 0x000f22000c1e1b00 */
[----:B------:R-:W-:-:S03]  /*5000*/  @!P1 DADD R6, |R6|, |R4| ;  /* 0x0000000006069229 */ /* 0x000fc60000000604 */
[----:B------:R-:W5:Y:S05]  /*5010*/  @!P2 LDG.E.64 R4, desc[UR36][R36.64] ;  /* 0x000000242404a981 */ /* 0x000f6a000c1e1b00 */
[----:B------:R-:W-:Y:S01]  /*5020*/  @!P1 DADD R16, R16, R6 ;  /* 0x0000000010109229 */ /* 0x000fe20000000006 */
[----:B------:R-:W-:-:S05]  /*5030*/  VIADD R6, R54, 0xd ;  /* 0x0000000d36067836 */ /* 0x000fca0000000000 */
[----:B------:R-:W-:-:S04]  /*5040*/  ISETP.NE.AND P1, PT, R41, R6, PT ;  /* 0x000000062900720c */ /* 0x000fc80003f25270 */
[----:B------:R-:W-:-:S13]  /*5050*/  ISETP.NE.OR P1, PT, R43, R0, P1 ;  /* 0x000000002b00720c */ /* 0x000fda0000f25670 */
[----:B------:R-:W5:Y:S04]  /*5060*/  @!P1 LDG.E.64 R52, desc[UR36][R34.64] ;  /* 0x0000002422349981 */ /* 0x000f68000c1e1b00 */
[----:B------:R-:W5:Y:S01]  /*5070*/  @!P1 LDG.E.64 R6, desc[UR36][R38.64] ;  /* 0x0000002426069981 */ /* 0x000f62000c1e1b00 */
[----:B--2---:R-:W-:-:S03]  /*5080*/  @!P0 DADD R14, R20, -R14 ;  /* 0x00000000140e8229 */ /* 0x004fc6000000080e */
[----:B------:R-:W2:Y:S01]  /*5090*/  @!P1 LDG.E.64 R20, desc[UR36][R36.64] ;  /* 0x0000002424149981 */ /* 0x000ea2000c1e1b00 */
[----:B---3--:R-:W-:-:S08]  /*50a0*/  @!P0 DADD R12, R12, -R12 ;  /* 0x000000000c0c8229 */ /* 0x008fd0000000080c */
[----:B------:R-:W-:Y:S02]  /*50b0*/  @!P0 DADD R12, |R14|, |R12| ;  /* 0x000000000e0c8229 */ /* 0x000fe4000000060c */
[----:B----4-:R-:W-:Y:S01]  /*50c0*/  @!P2 DADD R8, R10, -R8 ;  /* 0x000000000a08a229 */ /* 0x010fe20000000808 */
[----:B------:R-:W-:Y:S01]  /*50d0*/  IADD3 R10, PT, PT, R54, 0xe, RZ ;  /* 0x0000000e360a7810 */ /* 0x000fe20007ffe0ff */
[----:B-----5:R-:W-:-:S04]  /*50e0*/  @!P2 DADD R4, R4, -R4 ;  /* 0x000000000404a229 */ /* 0x020fc80000000804 */
[----:B------:R-:W-:Y:S01]  /*50f0*/  @!P0 DADD R16, R16, R12 ;  /* 0x0000000010108229 */ /* 0x000fe2000000000c */
[----:B------:R-:W-:-:S04]  /*5100*/  ISETP.NE.AND P0, PT, R41, R10, PT ;  /* 0x0000000a2900720c */ /* 0x000fc80003f05270 */
[----:B------:R-:W-:Y:S01]  /*5110*/  ISETP.NE.OR P0, PT, R43, R0, P0 ;  /* 0x000000002b00720c */ /* 0x000fe20000705670 */
[----:B------:R-:W-:Y:S01]  /*5120*/  @!P2 DADD R4, |R8|, |R4| ;  /* 0x000000000804a229 */ /* 0x000fe20000000604 */
[----:B------:R-:W-:-:S07]  /*5130*/  VIADD R8, R54, 0xf ;  /* 0x0000000f36087836 */ /* 0x000fce0000000000 */
[----:B------:R-:W-:Y:S01]  /*5140*/  @!P2 DADD R16, R16, R4 ;  /* 0x000000001010a229 */ /* 0x000fe20000000004 */
[----:B------:R-:W-:-:S03]  /*5150*/  ISETP.NE.AND P2, PT, R41, R8, PT ;  /* 0x000000082900720c */ /* 0x000fc60003f45270 */
[----:B------:R-:W3:Y:S01]  /*5160*/  @!P0 LDG.E.64 R14, desc[UR36][R34.64] ;  /* 0x00000024220e8981 */ /* 0x000ee2000c1e1b00 */
[----:B------:R-:W-:-:S03]  /*5170*/  ISETP.NE.OR P2, PT, R43, R0, P2 ;  /* 0x000000002b00720c */ /* 0x000fc60001745670 */
[----:B------:R-:W3:Y:S04]  /*5180*/  @!P0 LDG.E.64 R4, desc[UR36][R38.64] ;  /* 0x0000002426048981 */ /* 0x000ee8000c1e1b00 */
[----:B------:R-:W4:Y:S01]  /*5190*/  @!P0 LDG.E.64 R8, desc[UR36][R36.64] ;  /* 0x0000002424088981 */ /* 0x000f22000c1e1b00 */
[----:B------:R-:W-:-:S05]  /*51a0*/  @!P1 DADD R52, R52, -R6 ;  /* 0x0000000034349229 */ /* 0x000fca0000000806 */
[----:B------:R-:W5:Y:S04]  /*51b0*/  @!P2 LDG.E.64 R10, desc[UR36][R34.64] ;  /* 0x00000024220aa981 */ /* 0x000f68000c1e1b00 */
[----:B------:R-:W5:Y:S04]  /*51c0*/  @!P2 LDG.E.64 R12, desc[UR36][R38.64] ;  /* 0x00000024260ca981 */ /* 0x000f68000c1e1b00 */
[----:B------:R-:W5:Y:S01]  /*51d0*/  @!P2 LDG.E.64 R6, desc[UR36][R36.64] ;  /* 0x000000242406a981 */ /* 0x000f62000c1e1b00 */
[----:B------:R-:W-:Y:S02]  /*51e0*/  VIADD R54, R54, 0x10 ;  /* 0x0000001036367836 */ /* 0x000fe40000000000 */
[----:B------:R-:W-:Y:S01]  /*51f0*/  VIADD R3, R3, 0x10 ;  /* 0x0000001003037836 */ /* 0x000fe20000000000 */
[----:B--2---:R-:W-:-:S08]  /*5200*/  @!P1 DADD R20, R20, -R20 ;  /* 0x0000000014149229 */ /* 0x004fd00000000814 */
[----:B------:R-:W-:-:S08]  /*5210*/  @!P1 DADD R20, |R52|, |R20| ;  /* 0x0000000034149229 */ /* 0x000fd00000000614 */
[----:B------:R-:W-:Y:S02]  /*5220*/  @!P1 DADD R16, R16, R20 ;  /* 0x0000000010109229 */ /* 0x000fe40000000014 */
[----:B---3--:R-:W-:Y:S02]  /*5230*/  @!P0 DADD R4, R14, -R4 ;  /* 0x000000000e048229 */ /* 0x008fe40000000804 */
[----:B----4-:R-:W-:-:S08]  /*5240*/  @!P0 DADD R8, R8, -R8 ;  /* 0x0000000008088229 */ /* 0x010fd00000000808 */
[----:B------:R-:W-:Y:S02]  /*5250*/  @!P0 DADD R4, |R4|, |R8| ;  /* 0x0000000004048229 */ /* 0x000fe40000000608 */
[----:B-----5:R-:W-:Y:S02]  /*5260*/  @!P2 DADD R10, R10, -R12 ;  /* 0x000000000a0aa229 */ /* 0x020fe4000000080c */
[----:B------:R-:W-:-:S04]  /*5270*/  @!P2 DADD R6, R6, -R6 ;  /* 0x000000000606a229 */ /* 0x000fc80000000806 */
[----:B------:R-:W-:Y:S01]  /*5280*/  @!P0 DADD R16, R16, R4 ;  /* 0x0000000010108229 */ /* 0x000fe20000000004 */
[----:B------:R-:W-:-:S03]  /*5290*/  ISETP.NE.AND P0, PT, R54, 0x800, PT ;  /* 0x000008003600780c */ /* 0x000fc60003f05270 */
[----:B------:R-:W-:-:S08]  /*52a0*/  @!P2 DADD R6, |R10|, |R6| ;  /* 0x000000000a06a229 */ /* 0x000fd00000000606 */
[----:B------:R-:W-:Y:S02]  /*52b0*/  @!P2 DADD R16, R16, R6 ;  /* 0x000000001010a229 */ /* 0x000fe40000000006 */
[----:B------:R-:W-:Y:S09]  /*52c0*/  @P0 BRA `(.L_x_77) ;  /* 0xfffffff400740947 */ /* 0x000ff2000383ffff */
[----:B------:R-:W-:Y:S05]  /*52d0*/  BSYNC.RECONVERGENT B0 ;  /* 0x0000000000007941 */ /* 0x000fea0003800200 */
.L_x_76:
[----:B------:R-:W-:-:S04]  /*52e0*/  IADD3 R0, PT, PT, R0, 0x1, RZ ;  /* 0x0000000100007810 */ /* 0x000fc80007ffe0ff */
[----:B------:R-:W-:-:S13]  /*52f0*/  ISETP.NE.AND P0, PT, R0, 0x400, PT ;  /* 0x000004000000780c */ /* 0x000fda0003f05270 */
[----:B------:R-:W-:Y:S05]  /*5300*/  @P0 BRA `(.L_x_78) ;  /* 0xfffffff400580947 */ /* 0x000fea000383ffff */
[----:B------:R-:W-:Y:S01]  /*5310*/  MOV R8, 0x0 ;  /* 0x0000000000087802 */ /* 0x000fe20000000f00 */
[----:B------:R-:W-:Y:S05]  /*5320*/  WARPSYNC.ALL ;  /* 0x0000000000007948 */ /* 0x000fea0003800000 */
[----:B------:R0:W-:Y:S01]  /*5330*/  STL.64 [R1], R16 ;  /* 0x0000001001007387 */ /* 0x0001e20000100a00 */
[----:B------:R-:W1:Y:S01]  /*5340*/  LDC.64 R8, c[0x4][R8] ;  /* 0x0100000008087b82 */ /* 0x000e620000000a00 */
[----:B------:R-:W2:Y:S01]  /*5350*/  LDCU.64 UR4, c[0x4][0x18] ;  /* 0x01000300ff0477ac */ /* 0x000ea20008000a00 */
[----:B------:R-:W-:Y:S01]  /*5360*/  IMAD.U32 R6, RZ, RZ, UR42 ;  /* 0x0000002aff067e24 */ /* 0x000fe2000f8e00ff */
[----:B------:R-:W-:Y:S01]  /*5370*/  MOV R7, UR43 ;  /* 0x0000002b00077c02 */ /* 0x000fe20008000f00 */
[----:B--2---:R-:W-:-:S02]  /*5380*/  IMAD.U32 R4, RZ, RZ, UR4 ;  /* 0x00000004ff047e24 */ /* 0x004fc4000f8e00ff */
[----:B------:R-:W-:Y:S02]  /*5390*/  IMAD.U32 R5, RZ, RZ, UR5 ;  /* 0x00000005ff057e24 */ /* 0x000fe4000f8e00ff */
[----:B0-----:R-:W-:Y:S06]  /*53a0*/  BAR.SYNC.DEFER_BLOCKING 0x0 ;  /* 0x0000000000007b1d */ /* 0x001fec0000010000 */
[----:B------:R-:W-:-:S07]  /*53b0*/  LEPC R20, `(.L_x_79) ;  /* 0x000000001014794e */ /* 0x000fce0000000000 */
[----:B-1----:R-:W-:Y:S05]  /*53c0*/  CALL.ABS.NOINC R8 ;  /* 0x0000000008007343 */ /* 0x002fea0003c00000 */
.L_x_79:
[----:B------:R-:W-:Y:S01]  /*53d0*/  DMUL R16, R16, 2.384185791015625e-07 ;  /* 0x3e90000010107828 */ /* 0x000fe20000000000 */
[----:B------:R-:W-:Y:S01]  /*53e0*/  UMOV UR4, 0x88e368f1 ;  /* 0x88e368f100047882 */ /* 0x000fe20000000000 */
[----:B------:R-:W-:Y:S01]  /*53f0*/  UMOV UR5, 0x3ee4f8b5 ;  /* 0x3ee4f8b500057882 */ /* 0x000fe20000000000 */
[----:B------:R-:W-:Y:S01]  /*5400*/  LOP3.LUT P0, RZ, R43, R41, RZ, 0xfc, !PT ;  /* 0x000000292bff7212 */ /* 0x000fe2000780fcff */
[----:B------:R-:W-:-:S04]  /*5410*/  VIADD R0, R2, 0x1 ;  /* 0x0000000102007836 */ /* 0x000fc80000000000 */
[----:B------:R-:W-:-:S06]  /*5420*/  DSETP.GEU.AND P1, PT, R16, UR4, PT ;  /* 0x0000000410007e2a */ /* 0x000fcc000bf2e000 */
[----:B------:R-:W-:Y:S02]  /*5430*/  P2R R16, PR, RZ, 0x2 ;  /* 0x00000002ff107803 */ /* 0x000fe40000000000 */
[----:B------:R-:W-:-:S04]  /*5440*/  @P0 IMAD.MOV R0, RZ, RZ, R2 ;  /* 0x000000ffff000224 */ /* 0x000fc800078e0202 */
[----:B------:R-:W-:Y:S02]  /*5450*/  IMAD.MOV.U32 R2, RZ, RZ, R0 ;  /* 0x000000ffff027224 */ /* 0x000fe400078e0000 */
[----:B------:R-:W-:Y:S05]  /*5460*/  @P1 BRA `(.L_x_80) ;  /* 0x0000000000281947 */ /* 0x000fea0003800000 */
[----:B------:R-:W-:Y:S01]  /*5470*/  MOV R8, 0x0 ;  /* 0x0000000000087802 */ /* 0x000fe20000000f00 */
[----:B------:R0:W-:Y:S01]  /*5480*/  STL [R1], R2 ;  /* 0x0000000201007387 */ /* 0x0001e20000100800 */
[----:B------:R-:W1:Y:S01]  /*5490*/  LDCU.64 UR4, c[0x4][0x20] ;  /* 0x01000400ff0477ac */ /* 0x000e620008000a00 */
[----:B------:R-:W-:Y:S01]  /*54a0*/  IMAD.U32 R6, RZ, RZ, UR42 ;  /* 0x0000002aff067e24 */ /* 0x000fe2000f8e00ff */
[----:B------:R-:W-:Y:S02]  /*54b0*/  MOV R7, UR43 ;  /* 0x0000002b00077c02 */ /* 0x000fe40008000f00 */
[----:B------:R-:W2:Y:S01]  /*54c0*/  LDC.64 R8, c[0x4][R8] ;  /* 0x0100000008087b82 */ /* 0x000ea20000000a00 */
[----:B-1----:R-:W-:Y:S01]  /*54d0*/  MOV R4, UR4 ;  /* 0x0000000400047c02 */ /* 0x002fe20008000f00 */
[----:B0-----:R-:W-:-:S07]  /*54e0*/  IMAD.U32 R5, RZ, RZ, UR5 ;  /* 0x00000005ff057e24 */ /* 0x001fce000f8e00ff */
[----:B------:R-:W-:-:S07]  /*54f0*/  LEPC R20, `(.L_x_80) ;  /* 0x000000001014794e */ /* 0x000fce0000000000 */
[----:B--2---:R-:W-:Y:S05]  /*5500*/  CALL.ABS.NOINC R8 ;  /* 0x0000000008007343 */ /* 0x004fea0003c00000 */
.L_x_80:
[----:B------:R-:W-:Y:S05]  /*5510*/  WARPSYNC.ALL ;  /* 0x0000000000007948 */ /* 0x000fea0003800000 */
[----:B------:R-:W-:Y:S01]  /*5520*/  BAR.SYNC.DEFER_BLOCKING 0x0 ;  /* 0x0000000000007b1d */ /* 0x000fe20000010000 */
[----:B------:R-:W-:Y:S02]  /*5530*/  LEA R4, P0, R41, R32, 0x3 ;  /* 0x0000002029047211 */ /* 0x000fe400078018ff */
[----:B------:R-:W-:-:S03]  /*5540*/  ISETP.NE.AND P6, PT, R16, RZ, PT ;  /* 0x000000ff1000720c */ /* 0x000fc60003fc5270 */
[----:B------:R-:W-:Y:S02]  /*5550*/  IMAD.X R5, RZ, RZ, R33, P0 ;  /* 0x000000ffff057224 */ /* 0x000fe400000e0621 */
[----:B------:R-:W0:Y:S08]  /*5560*/  LDC.64 R6, c[0x0][0x380] ;  /* 0x0000e000ff067b82 */ /* 0x000e300000000a00 */
[----:B------:R-:W1:Y:S01]  /*5570*/  LDC.64 R10, c[0x0][0x388] ;  /* 0x0000e200ff0a7b82 */ /* 0x000e620000000a00 */
[----:B------:R-:W2:Y:S01]  /*5580*/  LDG.E.64 R4, desc[UR36][R4.64] ;  /* 0x0000002404047981 */ /* 0x000ea2000c1e1b00 */
[----:B0-----:R-:W-:-:S04]  /*5590*/  IMAD.WIDE R6, R43, 0x4000, R6 ;  /* 0x000040002b067825 */ /* 0x001fc800078e0206 */
[----:B------:R-:W-:-:S04]  /*55a0*/  IMAD.WIDE.U32 R8, R41, 0x8, R6 ;  /* 0x0000000829087825 */ /* 0x000fc800078e0006 */
[----:B------:R-:W-:Y:S01]  /*55b0*/  IMAD.WIDE.U32 R6, R41, 0x8, R30 ;  /* 0x0000000829067825 */ /* 0x000fe200078e001e */
[----:B--2---:R0:W-:Y:S05]  /*55c0*/  STG.E.64 desc[UR36][R8.64], R4 ;  /* 0x0000000408007986 */ /* 0x0041ea000c101b24 */
[----:B------:R-:W2:Y:S01]  /*55d0*/  LDG.E.64 R6, desc[UR36][R6.64] ;  /* 0x0000002406067981 */ /* 0x000ea2000c1e1b00 */
[----:B-1----:R-:W-:-:S04]  /*55e0*/  IMAD.WIDE R10, R43, 0x4000, R10 ;  /* 0x000040002b0a7825 */ /* 0x002fc800078e020a */
[----:B------:R-:W-:-:S05]  /*55f0*/  IMAD.WIDE.U32 R10, R41, 0x8, R10 ;  /* 0x00000008290a7825 */ /* 0x000fca00078e000a */
[----:B--2---:R0:W-:Y:S01]  /*5600*/  STG.E.64 desc[UR36][R10.64], R6 ;  /* 0x000000060a007986 */ /* 0x0041e2000c101b24 */
[----:B------:R-:W-:Y:S05]  /*5610*/  @P6 BRA `(.L_x_81) ;  /* 0xffffffb000e06947 */ /* 0x000fea000383ffff */
[----:B------:R-:W-:Y:S05]  /*5620*/  EXIT ;  /* 0x000000000000794d */ /* 0x000fea0003800000 */
        .weak           $__internal_0_$__cuda_sm20_div_rn_f64_full
        .type           $__internal_0_$__cuda_sm20_div_rn_f64_full,@function
        .size           $__internal_0_$__cuda_sm20_div_rn_f64_full,(.L_x_88 - $__internal_0_$__cuda_sm20_div_rn_f64_full)
$__internal_0_$__cuda_sm20_div_rn_f64_full:
[----:B------:R-:W-:Y:S01]  /*5630*/  IMAD.MOV.U32 R5, RZ, RZ, R9 ;  /* 0x000000ffff057224 */ /* 0x000fe200078e0009 */
[----:B------:R-:W-:Y:S01]  /*5640*/  MOV R20, 0x1ca00000 ;  /* 0x1ca0000000147802 */ /* 0x000fe20000000f00 */
[----:B------:R-:W-:Y:S01]  /*5650*/  IMAD.MOV.U32 R10, RZ, RZ, 0x1 ;  /* 0x00000001ff0a7424 */ /* 0x000fe200078e00ff */
[----:B------:R-:W-:Y:S01]  /*5660*/  LOP3.LUT R52, R7, 0x7ff00000, RZ, 0xc0, !PT ;  /* 0x7ff0000007347812 */ /* 0x000fe200078ec0ff */
[----:B------:R-:W-:Y:S01]  /*5670*/  BSSY.RECONVERGENT B0, `(.L_x_82) ;  /* 0x0000054000007945 */ /* 0x000fe20003800200 */
[C---:B------:R-:W-:Y:S02]  /*5680*/  FSETP.GEU.AND P0, PT, |R5|.reuse, 1.469367938527859385e-39, PT ;  /* 0x001000000500780b */ /* 0x040fe40003f0e200 */
[----:B------:R-:W-:-:S05]  /*5690*/  LOP3.LUT R3, R5, 0x7ff00000, RZ, 0xc0, !PT ;  /* 0x7ff0000005037812 */ /* 0x000fca00078ec0ff */
[----:B------:R-:W-:-:S06]  /*56a0*/  IMAD.MOV.U32 R21, RZ, RZ, R3 ;  /* 0x000000ffff157224 */ /* 0x000fcc00078e0003 */
[----:B------:R-:W-:Y:S01]  /*56b0*/  @!P0 LOP3.LUT R8, R7, 0x7ff00000, RZ, 0xc0, !PT ;  /* 0x7ff0000007088812 */ /* 0x000fe200078ec0ff */
[----:B------:R-:W-:-:S03]  /*56c0*/  @!P0 IMAD.MOV.U32 R14, RZ, RZ, RZ ;  /* 0x000000ffff0e8224 */ /* 0x000fc600078e00ff */
[----:B------:R-:W-:Y:S02]  /*56d0*/  @!P0 ISETP.GE.U32.AND P1, PT, R3, R8, PT ;  /* 0x000000080300820c */ /* 0x000fe40003f26070 */
[----:B------:R-:W-:Y:S02]  /*56e0*/  LOP3.LUT R8, R7, 0x800fffff, RZ, 0xc0, !PT ;  /* 0x800fffff07087812 */ /* 0x000fe400078ec0ff */
[----:B------:R-:W-:Y:S02]  /*56f0*/  @!P0 SEL R17, R20, 0x63400000, !P1 ;  /* 0x6340000014118807 */ /* 0x000fe40004800000 */
[----:B------:R-:W-:Y:S02]  /*5700*/  ISETP.GE.U32.AND P1, PT, R3, R52, PT ;  /* 0x000000340300720c */ /* 0x000fe40003f26070 */
[----:B------:R-:W-:Y:S01]  /*5710*/  LOP3.LUT R9, R8, 0x3ff00000, RZ, 0xfc, !PT ;  /* 0x3ff0000008097812 */ /* 0x000fe200078efcff */
[----:B------:R-:W-:Y:S01]  /*5720*/  IMAD.MOV.U32 R8, RZ, RZ, R6 ;  /* 0x000000ffff087224 */ /* 0x000fe200078e0006 */
[----:B------:R-:W-:-:S02]  /*5730*/  SEL R15, R20, 0x63400000, !P1 ;  /* 0x63400000140f7807 */ /* 0x000fc40004800000 */
[----:B------:R-:W-:Y:S02]  /*5740*/  FSETP.GEU.AND P1, PT, |R7|, 1.469367938527859385e-39, PT ;  /* 0x001000000700780b */ /* 0x000fe40003f2e200 */
[----:B------:R-:W-:-:S11]  /*5750*/  @!P0 LOP3.LUT R17, R17, 0x80000000, R5, 0xf8, !PT ;  /* 0x8000000011118812 */ /* 0x000fd600078ef805 */
[----:B------:R-:W-:-:S06]  /*5760*/  @!P1 DMUL R8, R6, 8.98846567431157953865e+307 ;  /* 0x7fe0000006089828 */ /* 0x000fcc0000000000 */
[----:B------:R-:W0:Y:S04]  /*5770*/  MUFU.RCP64H R11, R9 ;  /* 0x00000009000b7308 */ /* 0x000e280000001800 */
[----:B------:R-:W-:-:S05]  /*5780*/  @!P1 LOP3.LUT R52, R9, 0x7ff00000, RZ, 0xc0, !PT ;  /* 0x7ff0000009349812 */ /* 0x000fca00078ec0ff */
[----:B------:R-:W-:Y:S01]  /*5790*/  VIADD R53, R52, 0xffffffff ;  /* 0xffffffff34357836 */ /* 0x000fe20000000000 */
[----:B0-----:R-:W-:-:S08]  /*57a0*/  DFMA R12, R10, -R8, 1 ;  /* 0x3ff000000a0c742b */ /* 0x001fd00000000808 */
[----:B------:R-:W-:-:S08]  /*57b0*/  DFMA R12, R12, R12, R12 ;  /* 0x0000000c0c0c722b */ /* 0x000fd0000000000c */
[----:B------:R-:W-:Y:S01]  /*57c0*/  DFMA R12, R10, R12, R10 ;  /* 0x0000000c0a0c722b */ /* 0x000fe2000000000a */
[----:B------:R-:W-:Y:S02]  /*57d0*/  LOP3.LUT R11, R15, 0x800fffff, R5, 0xf8, !PT ;  /* 0x800fffff0f0b7812 */ /* 0x000fe400078ef805 */
[----:B------:R-:W-:Y:S02]  /*57e0*/  @!P0 LOP3.LUT R15, R17, 0x100000, RZ, 0xfc, !PT ;  /* 0x00100000110f8812 */ /* 0x000fe400078efcff */
[----:B------:R-:W-:-:S03]  /*57f0*/  MOV R10, R4 ;  /* 0x00000004000a7202 */ /* 0x000fc60000000f00 */
[----:B------:R-:W-:-:S03]  /*5800*/  DFMA R16, R12, -R8, 1 ;  /* 0x3ff000000c10742b */ /* 0x000fc60000000808 */
[----:B------:R-:W-:-:S05]  /*5810*/  @!P0 DFMA R10, R10, 2, -R14 ;  /* 0x400000000a0a882b */ /* 0x000fca000000080e */
[----:B------:R-:W-:-:S05]  /*5820*/  DFMA R16, R12, R16, R12 ;  /* 0x000000100c10722b */ /* 0x000fca000000000c */
[----:B------:R-:W-:-:S03]  /*5830*/  @!P0 LOP3.LUT R21, R11, 0x7ff00000, RZ, 0xc0, !PT ;  /* 0x7ff000000b158812 */ /* 0x000fc600078ec0ff */
[----:B------:R-:W-:Y:S01]  /*5840*/  DMUL R12, R16, R10 ;  /* 0x0000000a100c7228 */ /* 0x000fe20000000000 */
[----:B------:R-:W-:-:S04]  /*5850*/  IADD3 R14, PT, PT, R21, -0x1, RZ ;  /* 0xffffffff150e7810 */ /* 0x000fc80007ffe0ff */
[----:B------:R-:W-:-:S03]  /*5860*/  ISETP.GT.U32.AND P0, PT, R14, 0x7feffffe, PT ;  /* 0x7feffffe0e00780c */ /* 0x000fc60003f04070 */
[----:B------:R-:W-:Y:S01]  /*5870*/  DFMA R14, R12, -R8, R10 ;  /* 0x800000080c0e722b */ /* 0x000fe2000000000a */
[----:B------:R-:W-:-:S07]  /*5880*/  ISETP.GT.U32.OR P0, PT, R53, 0x7feffffe, P0 ;  /* 0x7feffffe3500780c */ /* 0x000fce0000704470 */
[----:B------:R-:W-:-:S06]  /*5890*/  DFMA R14, R16, R14, R12 ;  /* 0x0000000e100e722b */ /* 0x000fcc000000000c */
[----:B------:R-:W-:Y:S05]  /*58a0*/  @P0 BRA `(.L_x_83) ;  /* 0x00000000006c0947 */ /* 0x000fea0003800000 */
[----:B------:R-:W-:-:S04]  /*58b0*/  LOP3.LUT R12, R7, 0x7ff00000, RZ, 0xc0, !PT ;  /* 0x7ff00000070c7812 */ /* 0x000fc800078ec0ff */
[CC--:B------:R-:W-:Y:S02]  /*58c0*/  VIADDMNMX R4, R3.reuse, -R12.reuse, 0xb9600000, !PT ;  /* 0xb960000003047446 */ /* 0x0c0fe4000780090c */
[----:B------:R-:W-:Y:S02]  /*58d0*/  ISETP.GE.U32.AND P0, PT, R3, R12, PT ;  /* 0x0000000c0300720c */ /* 0x000fe40003f06070 */
[----:B------:R-:W-:Y:S02]  /*58e0*/  VIMNMX R4, PT, PT, R4, 0x46a00000, PT ;  /* 0x46a0000004047848 */ /* 0x000fe40003fe0100 */
[----:B------:R-:W-:-:S05]  /*58f0*/  SEL R3, R20, 0x63400000, !P0 ;  /* 0x6340000014037807 */ /* 0x000fca0004000000 */
[----:B------:R-:W-:Y:S02]  /*5900*/  IMAD.IADD R16, R4, 0x1, -R3 ;  /* 0x0000000104107824 */ /* 0x000fe400078e0a03 */
[----:B------:R-:W-:-:S03]  /*5910*/  IMAD.MOV.U32 R4, RZ, RZ, RZ ;  /* 0x000000ffff047224 */ /* 0x000fc600078e00ff */
[----:B------:R-:W-:-:S06]  /*5920*/  IADD3 R5, PT, PT, R16, 0x7fe00000, RZ ;  /* 0x7fe0000010057810 */ /* 0x000fcc0007ffe0ff */
[----:B------:R-:W-:-:S10]  /*5930*/  DMUL R12, R14, R4 ;  /* 0x000000040e0c7228 */ /* 0x000fd40000000000 */
[----:B------:R-:W-:-:S13]  /*5940*/  FSETP.GTU.AND P0, PT, |R13|, 1.469367938527859385e-39, PT ;  /* 0x001000000d00780b */ /* 0x000fda0003f0c200 */
[----:B------:R-:W-:Y:S05]  /*5950*/  @P0 BRA `(.L_x_84) ;  /* 0x0000000000940947 */ /* 0x000fea0003800000 */
[----:B------:R-:W-:Y:S01]  /*5960*/  DFMA R8, R14, -R8, R10 ;  /* 0x800000080e08722b */ /* 0x000fe2000000000a */
[----:B------:R-:W-:-:S09]  /*5970*/  IMAD.MOV.U32 R6, RZ, RZ, RZ ;  /* 0x000000ffff067224 */ /* 0x000fd200078e00ff */
[C---:B------:R-:W-:Y:S02]  /*5980*/  FSETP.NEU.AND P0, PT, R9.reuse, RZ, PT ;  /* 0x000000ff0900720b */ /* 0x040fe40003f0d000 */
[----:B------:R-:W-:-:S04]  /*5990*/  LOP3.LUT R3, R9, 0x80000000, R7, 0x48, !PT ;  /* 0x8000000009037812 */ /* 0x000fc800078e4807 */
[----:B------:R-:W-:-:S07]  /*59a0*/  LOP3.LUT R7, R3, R5, RZ, 0xfc, !PT ;  /* 0x0000000503077212 */ /* 0x000fce00078efcff */
[----:B------:R-:W-:Y:S05]  /*59b0*/  @!P0 BRA `(.L_x_84) ;  /* 0x00000000007c8947 */ /* 0x000fea0003800000 */
[----:B------:R-:W-:Y:S01]  /*59c0*/  IADD3 R5, PT, PT, -R16, RZ, RZ ;  /* 0x000000ff10057210 */ /* 0x000fe20007ffe1ff */
[----:B------:R-:W-:Y:S01]  /*59d0*/  IMAD.MOV.U32 R4, RZ, RZ, RZ ;  /* 0x000000ffff047224 */ /* 0x000fe200078e00ff */
[----:B------:R-:W-:-:S05]  /*59e0*/  DMUL.RP R6, R14, R6 ;  /* 0x000000060e067228 */ /* 0x000fca0000008000 */
[----:B------:R-:W-:-:S05]  /*59f0*/  DFMA R4, R12, -R4, R14 ;  /* 0x800000040c04722b */ /* 0x000fca000000000e */
[----:B------:R-:W-:Y:S02]  /*5a00*/  LOP3.LUT R3, R7, R3, RZ, 0x3c, !PT ;  /* 0x0000000307037212 */ /* 0x000fe400078e3cff */
[----:B------:R-:W-:-:S04]  /*5a10*/  IADD3 R4, PT, PT, -R16, -0x43300000, RZ ;  /* 0xbcd0000010047810 */ /* 0x000fc80007ffe1ff */
[----:B------:R-:W-:-:S04]  /*5a20*/  FSETP.NEU.AND P0, PT, |R5|, R4, PT ;  /* 0x000000040500720b */ /* 0x000fc80003f0d200 */
[----:B------:R-:W-:Y:S02]  /*5a30*/  FSEL R12, R6, R12, !P0 ;  /* 0x0000000c060c7208 */ /* 0x000fe40004000000 */
[----:B------:R-:W-:Y:S01]  /*5a40*/  FSEL R13, R3, R13, !P0 ;  /* 0x0000000d030d7208 */ /* 0x000fe20004000000 */
[----:B------:R-:W-:Y:S06]  /*5a50*/  BRA `(.L_x_84) ;  /* 0x0000000000547947 */ /* 0x000fec0003800000 */
.L_x_83:
[----:B------:R-:W-:-:S14]  /*5a60*/  DSETP.NAN.AND P0, PT, R4, R4, PT ;  /* 0x000000040400722a */ /* 0x000fdc0003f08000 */
[----:B------:R-:W-:Y:S05]  /*5a70*/  @P0 BRA `(.L_x_85) ;  /* 0x0000000000440947 */ /* 0x000fea0003800000 */
[----:B------:R-:W-:-:S14]  /*5a80*/  DSETP.NAN.AND P0, PT, R6, R6, PT ;  /* 0x000000060600722a */ /* 0x000fdc0003f08000 */
[----:B------:R-:W-:Y:S05]  /*5a90*/  @P0 BRA `(.L_x_86) ;  /* 0x0000000000300947 */ /* 0x000fea0003800000 */
[----:B------:R-:W-:Y:S01]  /*5aa0*/  ISETP.NE.AND P0, PT, R21, R52, PT ;  /* 0x000000341500720c */ /* 0x000fe20003f05270 */
[----:B------:R-:W-:Y:S01]  /*5ab0*/  IMAD.MOV.U32 R12, RZ, RZ, 0x0 ;  /* 0x00000000ff0c7424 */ /* 0x000fe200078e00ff */
[----:B------:R-:W-:-:S11]  /*5ac0*/  MOV R13, 0xfff80000 ;  /* 0xfff80000000d7802 */ /* 0x000fd60000000f00 */
[----:B------:R-:W-:Y:S05]  /*5ad0*/  @!P0 BRA `(.L_x_84) ;  /* 0x0000000000348947 */ /* 0x000fea0003800000 */
[----:B------:R-:W-:Y:S02]  /*5ae0*/  ISETP.NE.AND P0, PT, R21, 0x7ff00000, PT ;  /* 0x7ff000001500780c */ /* 0x000fe40003f05270 */
[----:B------:R-:W-:Y:S02]  /*5af0*/  LOP3.LUT R13, R5, 0x80000000, R7, 0x48, !PT ;  /* 0x80000000050d7812 */ /* 0x000fe400078e4807 */
[----:B------:R-:W-:-:S13]  /*5b00*/  ISETP.EQ.OR P0, PT, R52, RZ, !P0 ;  /* 0x000000ff3400720c */ /* 0x000fda0004702670 */
[----:B------:R-:W-:Y:S01]  /*5b10*/  @P0 LOP3.LUT R3, R13, 0x7ff00000, RZ, 0xfc, !PT ;  /* 0x7ff000000d030812 */ /* 0x000fe200078efcff */
[----:B------:R-:W-:Y:S02]  /*5b20*/  @!P0 IMAD.MOV.U32 R12, RZ, RZ, RZ ;  /* 0x000000ffff0c8224 */ /* 0x000fe400078e00ff */
[----:B------:R-:W-:Y:S01]  /*5b30*/  @P0 IMAD.MOV.U32 R12, RZ, RZ, RZ ;  /* 0x000000ffff0c0224 */ /* 0x000fe200078e00ff */
[----:B------:R-:W-:Y:S01]  /*5b40*/  @P0 MOV R13, R3 ;  /* 0x00000003000d0202 */ /* 0x000fe20000000f00 */
[----:B------:R-:W-:Y:S06]  /*5b50*/  BRA `(.L_x_84) ;  /* 0x0000000000147947 */ /* 0x000fec0003800000 */
.L_x_86:
[----:B------:R-:W-:Y:S01]  /*5b60*/  LOP3.LUT R13, R7, 0x80000, RZ, 0xfc, !PT ;  /* 0x00080000070d7812 */ /* 0x000fe200078efcff */
[----:B------:R-:W-:Y:S01]  /*5b70*/  IMAD.MOV.U32 R12, RZ, RZ, R6 ;  /* 0x000000ffff0c7224 */ /* 0x000fe200078e0006 */
[----:B------:R-:W-:Y:S06]  /*5b80*/  BRA `(.L_x_84) ;  /* 0x0000000000087947 */ /* 0x000fec0003800000 */
.L_x_85:
[----:B------:R-:W-:Y:S01]  /*5b90*/  LOP3.LUT R13, R5, 0x80000, RZ, 0xfc, !PT ;  /* 0x00080000050d7812 */ /* 0x000fe200078efcff */
[----:B------:R-:W-:-:S07]  /*5ba0*/  IMAD.MOV.U32 R12, RZ, RZ, R4 ;  /* 0x000000ffff0c7224 */ /* 0x000fce00078e0004 */
.L_x_84:
[----:B------:R-:W-:Y:S05]  /*5bb0*/  BSYNC.RECONVERGENT B0 ;  /* 0x0000000000007941 */ /* 0x000fea0003800200 */
.L_x_82:
[----:B------:R-:W-:Y:S01]  /*5bc0*/  MOV R4, R0 ;  /* 0x0000000000047202 */ /* 0x000fe20000000f00 */
[----:B------:R-:W-:-:S04]  /*5bd0*/  IMAD.MOV.U32 R5, RZ, RZ, 0x0 ;  /* 0x00000000ff057424 */ /* 0x000fc800078e00ff */
[----:B------:R-:W-:Y:S05]  /*5be0*/  RET.REL.NODEC R4 `(_Z14gaussSeidel_RBPA2048_dS0_S0_S0_dddd) ;  /* 0xffffffa404047950 */ /* 0x000fea0003c3ffff */
.L_x_87:
[----:B------:R-:W-:-:S00]  /*5bf0*/  BRA `(.L_x_87) ;  /* 0xfffffffc00fc7947 */ /* 0x000fc0000383ffff */
[----:B------:R-:W-:-:S00]  /*5c00*/  NOP ;  /* 0x0000000000007918 */ /* 0x000fc00000000000 */
[----:B------:R-:W-:-:S00]  /*5c10*/  NOP ;  /* 0x0000000000007918 */ /* 0x000fc00000000000 */
[----:B------:R-:W-:-:S00]  /*5c20*/  NOP ;  /* 0x0000000000007918 */ /* 0x000fc00000000000 */
[----:B------:R-:W-:-:S00]  /*5c30*/  NOP ;  /* 0x0000000000007918 */ /* 0x000fc00000000000 */
[----:B------:R-:W-:-:S00]  /*5c40*/  NOP ;  /* 0x0000000000007918 */ /* 0x000fc00000000000 */
[----:B------:R-:W-:-:S00]  /*5c50*/  NOP ;  /* 0x0000000000007918 */ /* 0x000fc00000000000 */
[----:B------:R-:W-:-:S00]  /*5c60*/  NOP ;  /* 0x0000000000007918 */ /* 0x000fc00000000000 */
[----:B------:R-:W-:-:S00]  /*5c70*/  NOP ;  /* 0x0000000000007918 */ /* 0x000fc00000000000 */
.L_x_88:


//--------------------- .nv.global.init           --------------------------
	.section	.nv.global.init,"aw",@progbits
.nv.global.init:
	.type		$str,@object
	.size		$str,($str$2 - $str)
$str:
        /*0000*/ 	.byte	0x54, 0x68, 0x69, 0x73, 0x20, 0x48, 0x61, 0x70, 0x70, 0x65, 0x6e, 0x65, 0x64, 0x21, 0x00
	.type		$str$2,@object
	.size		$str$2,($str$1 - $str$2)
$str$2:
        /*000f*/ 	.byte	0x54, 0x68, 0x61, 0x74, 0x20, 0x74, 0x6f, 0x6f, 0x6b, 0x20, 0x25, 0x2e, 0x69, 0x20, 0x69, 0x74
        /*001f*/ 	.byte	0x65, 0x72, 0x61, 0x74, 0x69, 0x6f, 0x6e, 0x73, 0x0a, 0x00
	.type		$str$1,@object
	.size		$str$1,(.L_2 - $str$1)
$str$1:
        /*0029*/ 	.byte	0x54, 0x68, 0x65, 0x20, 0x64, 0x69, 0x66, 0x66, 0x65, 0x72, 0x65, 0x6e, 0x63, 0x65, 0x20, 0x62
        /*0039*/ 	.byte	0x65, 0x74, 0x77, 0x65, 0x65, 0x6e, 0x20, 0x74, 0x68, 0x65, 0x20, 0x6d, 0x61, 0x74, 0x72, 0x69
        /*0049*/ 	.byte	0x63, 0x65, 0x73, 0x20, 0x69, 0x73, 0x20, 0x25, 0x2e, 0x34, 0x66, 0x0a, 0x00
.L_2:


//--------------------- .nv.shared.reserved.0     --------------------------
	.section	.nv.shared.reserved.0,"aw",@nobits
	.weak		__nv_reservedSMEM_offset_0_alias
	.size		__nv_reservedSMEM_offset_0_alias, 0, 64
	.other		__nv_reservedSMEM_offset_0_alias,@"STO_CUDA_RESERVED_SHARED STV_DEFAULT"
__nv_reservedSMEM_offset_0_alias:
	.zero		0
	.zero		64


//--------------------- .nv.constant0._Z14gaussSeidel_RBPA2048_dS0_S0_S0_dddd --------------------------
	.section	.nv.constant0._Z14gaussSeidel_RBPA2048_dS0_S0_S0_dddd,"a",@progbits
	.sectionflags	@""
	.align	4
.nv.constant0._Z14gaussSeidel_RBPA2048_dS0_S0_S0_dddd:
	.zero		960


//--------------------- SYMBOLS --------------------------

	.type		.nv.reservedSmem.offset0,@object
	.size		.nv.reservedSmem.offset0,0x4
	.type		vprintf,@function
	.type		malloc,@function
